//
// Generated by NVIDIA NVVM Compiler
//
// Compiler Build ID: CL-36424714
// Cuda compilation tools, release 13.0, V13.0.88
// Based on NVVM 20.0.0
//

.version 9.0
.target sm_100
.address_size 64

	// .globl	_Z38transformToUpperTriangularLinearSystemPPdi

.visible .entry _Z38transformToUpperTriangularLinearSystemPPdi(
	.param .u64 .ptr .align 1 _Z38transformToUpperTriangularLinearSystemPPdi_param_0,
	.param .u32 _Z38transformToUpperTriangularLinearSystemPPdi_param_1
)
{
	.reg .pred 	%p<7>;
	.reg .b32 	%r<5>;
	.reg .b64 	%rd<22>;
	.reg .b64 	%fd<9>;

	ld.param.u64 	%rd5, [_Z38transformToUpperTriangularLinearSystemPPdi_param_0];
	ld.param.u32 	%r3, [_Z38transformToUpperTriangularLinearSystemPPdi_param_1];
	cvta.to.global.u64 	%rd1, %rd5;
	mov.u32 	%r1, %tid.x;
	mov.u32 	%r2, %ctaid.x;
	mul.wide.u32 	%rd6, %r2, 8;
	add.s64 	%rd2, %rd1, %rd6;
	min.s32 	%r4, %r1, %r2;
	setp.le.s32 	%p1, %r4, %r3;
	@%p1 bra 	$L__BB0_3;
	ld.global.u64 	%rd7, [%rd2];
	cvta.to.global.u64 	%rd3, %rd7;
	mul.wide.s32 	%rd8, %r3, 8;
	add.s64 	%rd9, %rd3, %rd8;
	ld.global.f64 	%fd1, [%rd9];
	setp.eq.f64 	%p2, %fd1, 0d0000000000000000;
	@%p2 bra 	$L__BB0_3;
	add.s64 	%rd11, %rd1, %rd8;
	ld.global.u64 	%rd12, [%rd11];
	cvta.to.global.u64 	%rd13, %rd12;
	add.s64 	%rd14, %rd13, %rd8;
	ld.global.f64 	%fd2, [%rd14];
	div.rn.f64 	%fd3, %fd1, %fd2;
	mul.wide.u32 	%rd15, %r1, 8;
	add.s64 	%rd16, %rd13, %rd15;
	ld.global.f64 	%fd4, [%rd16];
	mul.f64 	%fd5, %fd3, %fd4;
	add.s64 	%rd17, %rd3, %rd15;
	ld.global.f64 	%fd6, [%rd17];
	sub.f64 	%fd7, %fd6, %fd5;
	st.global.f64 	[%rd17], %fd7;
$L__BB0_3:
	setp.le.s32 	%p3, %r2, %r3;
	bar.sync 	0;
	setp.ne.s32 	%p4, %r1, %r3;
	or.pred  	%p5, %p4, %p3;
	@%p5 bra 	$L__BB0_6;
	ld.global.u64 	%rd18, [%rd2];
	cvta.to.global.u64 	%rd19, %rd18;
	mul.wide.u32 	%rd20, %r3, 8;
	add.s64 	%rd4, %rd19, %rd20;
	ld.global.f64 	%fd8, [%rd4];
	setp.eq.f64 	%p6, %fd8, 0d0000000000000000;
	@%p6 bra 	$L__BB0_6;
	mov.b64 	%rd21, 0;
	st.global.u64 	[%rd4], %rd21;
$L__BB0_6:
	ret;

}
	// .globl	_Z28calculateLinearSystemResultsPiPPdS0_
.visible .entry _Z28calculateLinearSystemResultsPiPPdS0_(
	.param .u64 .ptr .align 1 _Z28calculateLinearSystemResultsPiPPdS0__param_0,
	.param .u64 .ptr .align 1 _Z28calculateLinearSystemResultsPiPPdS0__param_1,
	.param .u64 .ptr .align 1 _Z28calculateLinearSystemResultsPiPPdS0__param_2
)
{
	.reg .pred 	%p<16>;
	.reg .b32 	%r<37>;
	.reg .b64 	%rd<62>;
	.reg .b64 	%fd<48>;

	ld.param.u64 	%rd8, [_Z28calculateLinearSystemResultsPiPPdS0__param_0];
	ld.param.u64 	%rd9, [_Z28calculateLinearSystemResultsPiPPdS0__param_1];
	ld.param.u64 	%rd10, [_Z28calculateLinearSystemResultsPiPPdS0__param_2];
	cvta.to.global.u64 	%rd1, %rd10;
	cvta.to.global.u64 	%rd11, %rd8;
	cvta.to.global.u64 	%rd2, %rd9;
	mov.u32 	%r1, %tid.x;
	ld.global.u32 	%r2, [%rd11];
	setp.lt.s32 	%p1, %r2, 1;
	@%p1 bra 	$L__BB1_27;
	mul.wide.u32 	%rd12, %r1, 8;
	add.s64 	%rd3, %rd2, %rd12;
	ld.global.u64 	%rd13, [%rd3];
	cvta.to.global.u64 	%rd14, %rd13;
	mul.wide.s32 	%rd15, %r2, 8;
	add.s64 	%rd16, %rd14, %rd15;
	ld.global.f64 	%fd44, [%rd16];
	add.s64 	%rd4, %rd1, %rd12;
	and.b32  	%r3, %r2, 3;
	setp.eq.s32 	%p2, %r3, 0;
	mov.u32 	%r33, %r2;
	@%p2 bra 	$L__BB1_8;
	add.s32 	%r32, %r2, -1;
	sub.s32 	%r31, %r2, %r1;
	neg.s32 	%r30, %r3;
$L__BB1_3:
	.pragma "nounroll";
	mov.u32 	%r33, %r32;
	setp.ne.s32 	%p3, %r31, 1;
	@%p3 bra 	$L__BB1_5;
	ld.global.u64 	%rd17, [%rd3];
	cvta.to.global.u64 	%rd18, %rd17;
	add.s64 	%rd20, %rd18, %rd12;
	ld.global.f64 	%fd15, [%rd20];
	div.rn.f64 	%fd16, %fd44, %fd15;
	st.global.f64 	[%rd4], %fd16;
$L__BB1_5:
	bar.sync 	0;
	setp.ge.s32 	%p4, %r1, %r33;
	@%p4 bra 	$L__BB1_7;
	ld.global.u64 	%rd21, [%rd3];
	cvta.to.global.u64 	%rd22, %rd21;
	mul.wide.u32 	%rd23, %r33, 8;
	add.s64 	%rd24, %rd22, %rd23;
	ld.global.f64 	%fd17, [%rd24];
	add.s64 	%rd25, %rd1, %rd23;
	ld.global.f64 	%fd18, [%rd25];
	mul.f64 	%fd19, %fd17, %fd18;
	sub.f64 	%fd44, %fd44, %fd19;
$L__BB1_7:
	add.s32 	%r32, %r33, -1;
	add.s32 	%r31, %r31, -1;
	add.s32 	%r30, %r30, 1;
	setp.ne.s32 	%p5, %r30, 0;
	@%p5 bra 	$L__BB1_3;
$L__BB1_8:
	setp.lt.u32 	%p6, %r2, 4;
	@%p6 bra 	$L__BB1_27;
	sub.s32 	%r26, %r1, %r33;
	add.s32 	%r36, %r26, 2;
	add.s32 	%r35, %r33, 4;
	sub.s32 	%r27, %r33, %r1;
	add.s32 	%r34, %r27, -2;
	add.s32 	%r28, %r33, -1;
	mul.wide.u32 	%rd61, %r28, 8;
$L__BB1_10:
	setp.ne.s32 	%p7, %r34, -1;
	@%p7 bra 	$L__BB1_12;
	ld.global.u64 	%rd26, [%rd3];
	cvta.to.global.u64 	%rd27, %rd26;
	add.s64 	%rd29, %rd27, %rd12;
	ld.global.f64 	%fd20, [%rd29];
	div.rn.f64 	%fd21, %fd44, %fd20;
	st.global.f64 	[%rd4], %fd21;
$L__BB1_12:
	bar.sync 	0;
	add.s32 	%r29, %r35, -5;
	setp.ge.s32 	%p8, %r1, %r29;
	@%p8 bra 	$L__BB1_14;
	ld.global.u64 	%rd30, [%rd3];
	cvta.to.global.u64 	%rd31, %rd30;
	add.s64 	%rd32, %rd31, %rd61;
	ld.global.f64 	%fd22, [%rd32];
	add.s64 	%rd33, %rd1, %rd61;
	ld.global.f64 	%fd23, [%rd33];
	mul.f64 	%fd24, %fd22, %fd23;
	sub.f64 	%fd44, %fd44, %fd24;
$L__BB1_14:
	add.s32 	%r20, %r35, -6;
	setp.ne.s32 	%p9, %r36, 0;
	@%p9 bra 	$L__BB1_16;
	ld.global.u64 	%rd34, [%rd3];
	cvta.to.global.u64 	%rd35, %rd34;
	add.s64 	%rd37, %rd35, %rd12;
	ld.global.f64 	%fd25, [%rd37];
	div.rn.f64 	%fd26, %fd44, %fd25;
	st.global.f64 	[%rd4], %fd26;
$L__BB1_16:
	bar.sync 	0;
	setp.ge.s32 	%p10, %r1, %r20;
	@%p10 bra 	$L__BB1_18;
	ld.global.u64 	%rd38, [%rd3];
	cvta.to.global.u64 	%rd39, %rd38;
	mul.wide.u32 	%rd40, %r20, 8;
	add.s64 	%rd41, %rd39, %rd40;
	ld.global.f64 	%fd27, [%rd41];
	add.s64 	%rd42, %rd1, %rd40;
	ld.global.f64 	%fd28, [%rd42];
	mul.f64 	%fd29, %fd27, %fd28;
	sub.f64 	%fd44, %fd44, %fd29;
$L__BB1_18:
	add.s32 	%r21, %r35, -7;
	setp.ne.s32 	%p11, %r34, 1;
	@%p11 bra 	$L__BB1_20;
	ld.global.u64 	%rd43, [%rd3];
	cvta.to.global.u64 	%rd44, %rd43;
	add.s64 	%rd46, %rd44, %rd12;
	ld.global.f64 	%fd30, [%rd46];
	div.rn.f64 	%fd31, %fd44, %fd30;
	st.global.f64 	[%rd4], %fd31;
$L__BB1_20:
	bar.sync 	0;
	setp.ge.s32 	%p12, %r1, %r21;
	@%p12 bra 	$L__BB1_22;
	ld.global.u64 	%rd47, [%rd3];
	cvta.to.global.u64 	%rd48, %rd47;
	mul.wide.u32 	%rd49, %r21, 8;
	add.s64 	%rd50, %rd48, %rd49;
	ld.global.f64 	%fd32, [%rd50];
	add.s64 	%rd51, %rd1, %rd49;
	ld.global.f64 	%fd33, [%rd51];
	mul.f64 	%fd34, %fd32, %fd33;
	sub.f64 	%fd44, %fd44, %fd34;
$L__BB1_22:
	add.s32 	%r22, %r35, -8;
	setp.ne.s32 	%p13, %r36, -2;
	@%p13 bra 	$L__BB1_24;
	ld.global.u64 	%rd52, [%rd3];
	cvta.to.global.u64 	%rd53, %rd52;
	add.s64 	%rd55, %rd53, %rd12;
	ld.global.f64 	%fd35, [%rd55];
	div.rn.f64 	%fd36, %fd44, %fd35;
	st.global.f64 	[%rd4], %fd36;
$L__BB1_24:
	bar.sync 	0;
	setp.ge.s32 	%p14, %r1, %r22;
	@%p14 bra 	$L__BB1_26;
	ld.global.u64 	%rd56, [%rd3];
	cvta.to.global.u64 	%rd57, %rd56;
	mul.wide.u32 	%rd58, %r22, 8;
	add.s64 	%rd59, %rd57, %rd58;
	ld.global.f64 	%fd37, [%rd59];
	add.s64 	%rd60, %rd1, %rd58;
	ld.global.f64 	%fd38, [%rd60];
	mul.f64 	%fd39, %fd37, %fd38;
	sub.f64 	%fd44, %fd44, %fd39;
$L__BB1_26:
	add.s32 	%r36, %r36, 4;
	add.s32 	%r35, %r35, -4;
	add.s32 	%r34, %r34, -4;
	add.s64 	%rd61, %rd61, -32;
	setp.gt.s32 	%p15, %r35, 4;
	@%p15 bra 	$L__BB1_10;
$L__BB1_27:
	ret;

}


// ===== COMPILED SASS (sm_100) =====

	.target	sm_100

	.elftype	@"ET_EXEC"


//--------------------- .note.nv.tkinfo           --------------------------
	.section	.note.nv.tkinfo,"",@"SHT_NOTE"
	.sectionflags	@"SHF_NOTE_NV_TKINFO"
	.tkinfo
        /*0018*/ 	.word	0x00000002
        /*0030*/ 	.string	""
        /*0030*/ 	.string	"ptxas"
        /*0030*/ 	.string	"Cuda compilation tools, release 13.0, V13.0.88"
        /*0030*/ 	.string	"Build cuda_13.0.r13.0/compiler.36424714_0"
        /*0030*/ 	.string	"-arch sm_100 -m 64 "



//--------------------- .note.nv.cuinfo           --------------------------
	.section	.note.nv.cuinfo,"",@"SHT_NOTE"
	.sectionflags	@"SHF_NOTE_NV_CUINFO"
        /*0018*/ 	.short	0x0002
        /*001a*/ 	.short	0x0064
        /*001c*/ 	.short	0x0082
	.zero		2


//--------------------- .nv.info                  --------------------------
	.section	.nv.info,"",@"SHT_CUDA_INFO"
	.align	4


	//----- nvinfo : EIATTR_REGCOUNT
	.align		4
        /*0000*/ 	.byte	0x04, 0x2f
        /*0002*/ 	.short	(.L_1 - .L_0)
	.align		4
.L_0:
        /*0004*/ 	.word	index@(_Z38transformToUpperTriangularLinearSystemPPdi)
        /*0008*/ 	.word	0x0000001e


	//----- nvinfo : EIATTR_FRAME_SIZE
	.align		4
.L_1:
        /*000c*/ 	.byte	0x04, 0x11
        /*000e*/ 	.short	(.L_3 - .L_2)
	.align		4
.L_2:
        /*0010*/ 	.word	index@($__internal_1_$__cuda_sm20_div_rn_f64_full)
        /*0014*/ 	.word	0x00000000


	//----- nvinfo : EIATTR_FRAME_SIZE
	.align		4
.L_3:
        /*0018*/ 	.byte	0x04, 0x11
        /*001a*/ 	.short	(.L_5 - .L_4)
	.align		4
.L_4:
        /*001c*/ 	.word	index@(_Z38transformToUpperTriangularLinearSystemPPdi)
        /*0020*/ 	.word	0x00000000


	//----- nvinfo : EIATTR_REGCOUNT
	.align		4
.L_5:
        /*0024*/ 	.byte	0x04, 0x2f
        /*0026*/ 	.short	(.L_7 - .L_6)
	.align		4
.L_6:
        /*0028*/ 	.word	index@(_Z28calculateLinearSystemResultsPiPPdS0_)
        /*002c*/ 	.word	0x00000024


	//----- nvinfo : EIATTR_FRAME_SIZE
	.align		4
.L_7:
        /*0030*/ 	.byte	0x04, 0x11
        /*0032*/ 	.short	(.L_9 - .L_8)
	.align		4
.L_8:
        /*0034*/ 	.word	index@($__internal_0_$__cuda_sm20_div_rn_f64_full)
        /*0038*/ 	.word	0x00000000


	//----- nvinfo : EIATTR_FRAME_SIZE
	.align		4
.L_9:
        /*003c*/ 	.byte	0x04, 0x11
        /*003e*/ 	.short	(.L_11 - .L_10)
	.align		4
.L_10:
        /*0040*/ 	.word	index@(_Z28calculateLinearSystemResultsPiPPdS0_)
        /*0044*/ 	.word	0x00000000


	//----- nvinfo : EIATTR_MIN_STACK_SIZE
	.align		4
.L_11:
        /*0048*/ 	.byte	0x04, 0x12
        /*004a*/ 	.short	(.L_13 - .L_12)
	.align		4
.L_12:
        /*004c*/ 	.word	index@(_Z28calculateLinearSystemResultsPiPPdS0_)
        /*0050*/ 	.word	0x00000000


	//----- nvinfo : EIATTR_MIN_STACK_SIZE
	.align		4
.L_13:
        /*0054*/ 	.byte	0x04, 0x12
        /*0056*/ 	.short	(.L_15 - .L_14)
	.align		4
.L_14:
        /*0058*/ 	.word	index@(_Z38transformToUpperTriangularLinearSystemPPdi)
        /*005c*/ 	.word	0x00000000
.L_15:


//--------------------- .nv.compat                --------------------------
	.section	.nv.compat,"",@"SHT_CUDA_COMPAT_INFO"
	.align	4
        /*0000*/ 	.byte	0x02, 0x09, 0x00, 0x00, 0x02, 0x02, 0x01, 0x00, 0x02, 0x05, 0x05, 0x00, 0x03, 0x07, 0x01, 0x01
        /*0010*/ 	.byte	0x02, 0x03, 0x00, 0x00, 0x02, 0x06, 0x01, 0x00, 0x04, 0x0b, 0x08, 0x00, 0x01, 0x00, 0x00, 0x00
        /*0020*/ 	.byte	0x00, 0x00, 0x00, 0x00


//--------------------- .nv.info._Z28calculateLinearSystemResultsPiPPdS0_ --------------------------
	.section	.nv.info._Z28calculateLinearSystemResultsPiPPdS0_,"",@"SHT_CUDA_INFO"
	.sectionflags	@""
	.align	4


	//----- nvinfo : EIATTR_CUDA_API_VERSION
	.align		4
        /*0000*/ 	.byte	0x04, 0x37
        /*0002*/ 	.short	(.L_17 - .L_16)
.L_16:
        /*0004*/ 	.word	0x00000082


	//----- nvinfo : EIATTR_KPARAM_INFO
	.align		4
.L_17:
        /*0008*/ 	.byte	0x04, 0x17
        /*000a*/ 	.short	(.L_19 - .L_18)
.L_18:
        /*000c*/ 	.word	0x00000000
        /*0010*/ 	.short	0x0002
        /*0012*/ 	.short	0x0010
        /*0014*/ 	.byte	0x00, 0xf5, 0x21, 0x00


	//----- nvinfo : EIATTR_KPARAM_INFO
	.align		4
.L_19:
        /*0018*/ 	.byte	0x04, 0x17
        /*001a*/ 	.short	(.L_21 - .L_20)
.L_20:
        /*001c*/ 	.word	0x00000000
        /*0020*/ 	.short	0x0001
        /*0022*/ 	.short	0x0008
        /*0024*/ 	.byte	0x00, 0xf5, 0x21, 0x00


	//----- nvinfo : EIATTR_KPARAM_INFO
	.align		4
.L_21:
        /*0028*/ 	.byte	0x04, 0x17
        /*002a*/ 	.short	(.L_23 - .L_22)
.L_22:
        /*002c*/ 	.word	0x00000000
        /*0030*/ 	.short	0x0000
        /*0032*/ 	.short	0x0000
        /*0034*/ 	.byte	0x00, 0xf5, 0x21, 0x00


	//----- nvinfo : EIATTR_SPARSE_MMA_MASK
	.align		4
.L_23:
        /*0038*/ 	.byte	0x03, 0x50
        /*003a*/ 	.short	0x0000


	//----- nvinfo : EIATTR_MAXREG_COUNT
	.align		4
        /*003c*/ 	.byte	0x03, 0x1b
        /*003e*/ 	.short	0x00ff


	//----- nvinfo : EIATTR_NUM_BARRIERS
	.align		4
        /*0040*/ 	.byte	0x02, 0x4c
        /*0042*/ 	.byte	0x01
	.zero		1


	//----- nvinfo : EIATTR_MERCURY_ISA_VERSION
	.align		4
        /*0044*/ 	.byte	0x03, 0x5f
        /*0046*/ 	.short	0x0101


	//----- nvinfo : EIATTR_VRC_CTA_INIT_COUNT
	.align		4
        /*0048*/ 	.byte	0x02, 0x4a
	.zero		1
	.zero		1


	//----- nvinfo : EIATTR_EXIT_INSTR_OFFSETS
	.align		4
        /*004c*/ 	.byte	0x04, 0x1c
        /*004e*/ 	.short	(.L_25 - .L_24)


	//   ....[0]....
.L_24:
        /*0050*/ 	.word	0x00000050


	//   ....[1]....
        /*0054*/ 	.word	0x00000450


	//   ....[2]....
        /*0058*/ 	.word	0x00000fc0


	//----- nvinfo : EIATTR_CRS_STACK_SIZE
	.align		4
.L_25:
        /*005c*/ 	.byte	0x04, 0x1e
        /*005e*/ 	.short	(.L_27 - .L_26)
.L_26:
        /*0060*/ 	.word	0x00000000


	//----- nvinfo : EIATTR_CBANK_PARAM_SIZE
	.align		4
.L_27:
        /*0064*/ 	.byte	0x03, 0x19
        /*0066*/ 	.short	0x0018


	//----- nvinfo : EIATTR_PARAM_CBANK
	.align		4
        /*0068*/ 	.byte	0x04, 0x0a
        /*006a*/ 	.short	(.L_29 - .L_28)
	.align		4
.L_28:
        /*006c*/ 	.word	index@(.nv.constant0._Z28calculateLinearSystemResultsPiPPdS0_)
        /*0070*/ 	.short	0x0380
        /*0072*/ 	.short	0x0018


	//----- nvinfo : EIATTR_SW_WAR
	.align		4
.L_29:
        /*0074*/ 	.byte	0x04, 0x36
        /*0076*/ 	.short	(.L_31 - .L_30)
.L_30:
        /*0078*/ 	.word	0x00000008
.L_31:


//--------------------- .nv.info._Z38transformToUpperTriangularLinearSystemPPdi --------------------------
	.section	.nv.info._Z38transformToUpperTriangularLinearSystemPPdi,"",@"SHT_CUDA_INFO"
	.sectionflags	@""
	.align	4


	//----- nvinfo : EIATTR_CUDA_API_VERSION
	.align		4
        /*0000*/ 	.byte	0x04, 0x37
        /*0002*/ 	.short	(.L_33 - .L_32)
.L_32:
        /*0004*/ 	.word	0x00000082


	//----- nvinfo : EIATTR_KPARAM_INFO
	.align		4
.L_33:
        /*0008*/ 	.byte	0x04, 0x17
        /*000a*/ 	.short	(.L_35 - .L_34)
.L_34:
        /*000c*/ 	.word	0x00000000
        /*0010*/ 	.short	0x0001
        /*0012*/ 	.short	0x0008
        /*0014*/ 	.byte	0x00, 0xf0, 0x11, 0x00


	//----- nvinfo : EIATTR_KPARAM_INFO
	.align		4
.L_35:
        /*0018*/ 	.byte	0x04, 0x17
        /*001a*/ 	.short	(.L_37 - .L_36)
.L_36:
        /*001c*/ 	.word	0x00000000
        /*0020*/ 	.short	0x0000
        /*0022*/ 	.short	0x0000
        /*0024*/ 	.byte	0x00, 0xf5, 0x21, 0x00


	//----- nvinfo : EIATTR_SPARSE_MMA_MASK
	.align		4
.L_37:
        /*0028*/ 	.byte	0x03, 0x50
        /*002a*/ 	.short	0x0000


	//----- nvinfo : EIATTR_MAXREG_COUNT
	.align		4
        /*002c*/ 	.byte	0x03, 0x1b
        /*002e*/ 	.short	0x00ff


	//----- nvinfo : EIATTR_NUM_BARRIERS
	.align		4
        /*0030*/ 	.byte	0x02, 0x4c
        /*0032*/ 	.byte	0x01
	.zero		1


	//----- nvinfo : EIATTR_MERCURY_ISA_VERSION
	.align		4
        /*0034*/ 	.byte	0x03, 0x5f
        /*0036*/ 	.short	0x0101


	//----- nvinfo : EIATTR_VRC_CTA_INIT_COUNT
	.align		4
        /*0038*/ 	.byte	0x02, 0x4a
	.zero		1
	.zero		1


	//----- nvinfo : EIATTR_EXIT_INSTR_OFFSETS
	.align		4
        /*003c*/ 	.byte	0x04, 0x1c
        /*003e*/ 	.short	(.L_39 - .L_38)


	//   ....[0]....
.L_38:
        /*0040*/ 	.word	0x00000310


	//   ....[1]....
        /*0044*/ 	.word	0x00000360


	//   ....[2]....
        /*0048*/ 	.word	0x00000380


	//----- nvinfo : EIATTR_CRS_STACK_SIZE
	.align		4
.L_39:
        /*004c*/ 	.byte	0x04, 0x1e
        /*004e*/ 	.short	(.L_41 - .L_40)
.L_40:
        /*0050*/ 	.word	0x00000000


	//----- nvinfo : EIATTR_CBANK_PARAM_SIZE
	.align		4
.L_41:
        /*0054*/ 	.byte	0x03, 0x19
        /*0056*/ 	.short	0x000c


	//----- nvinfo : EIATTR_PARAM_CBANK
	.align		4
        /*0058*/ 	.byte	0x04, 0x0a
        /*005a*/ 	.short	(.L_43 - .L_42)
	.align		4
.L_42:
        /*005c*/ 	.word	index@(.nv.constant0._Z38transformToUpperTriangularLinearSystemPPdi)
        /*0060*/ 	.short	0x0380
        /*0062*/ 	.short	0x000c


	//----- nvinfo : EIATTR_SW_WAR
	.align		4
.L_43:
        /*0064*/ 	.byte	0x04, 0x36
        /*0066*/ 	.short	(.L_45 - .L_44)
.L_44:
        /*0068*/ 	.word	0x00000008
.L_45:


//--------------------- .nv.callgraph             --------------------------
	.section	.nv.callgraph,"",@"SHT_CUDA_CALLGRAPH"
	.align	4
	.sectionentsize	8
	.align		4
        /*0000*/ 	.word	0x00000000
	.align		4
        /*0004*/ 	.word	0xffffffff
	.align		4
        /*0008*/ 	.word	0x00000000
	.align		4
        /*000c*/ 	.word	0xfffffffe
	.align		4
        /*0010*/ 	.word	0x00000000
	.align		4
        /*0014*/ 	.word	0xfffffffd
	.align		4
        /*0018*/ 	.word	0x00000000
	.align		4
        /*001c*/ 	.word	0xfffffffc


//--------------------- .text._Z28calculateLinearSystemResultsPiPPdS0_ --------------------------
	.section	.text._Z28calculateLinearSystemResultsPiPPdS0_,"ax",@progbits
	.align	128
        .global         _Z28calculateLinearSystemResultsPiPPdS0_
        .type           _Z28calculateLinearSystemResultsPiPPdS0_,@function
        .size           _Z28calculateLinearSystemResultsPiPPdS0_,(.L_x_46 - _Z28calculateLinearSystemResultsPiPPdS0_)
        .other          _Z28calculateLinearSystemResultsPiPPdS0_,@"STO_CUDA_ENTRY STV_DEFAULT"
_Z28calculateLinearSystemResultsPiPPdS0_:
.text._Z28calculateLinearSystemResultsPiPPdS0_:
[----:B------:R-:W-:Y:S08]  /*0000*/  LDC R1, c[0x0][0x37c] ;  /* 0x0000df00ff017b82 */ /* 0x000ff00000000800 */
[----:B------:R-:W0:Y:S01]  /*0010*/  LDC.64 R2, c[0x0][0x380] ;  /* 0x0000e000ff027b82 */ /* 0x000e220000000a00 */
[----:B------:R-:W0:Y:S02]  /*0020*/  LDCU.64 UR4, c[0x0][0x358] ;  /* 0x00006b00ff0477ac */ /* 0x000e240008000a00 */
[----:B0-----:R-:W2:Y:S02]  /*0030*/  LDG.E R3, desc[UR4][R2.64] ;  /* 0x0000000402037981 */ /* 0x001ea4000c1e1900 */
[----:B--2---:R-:W-:-:S13]  /*0040*/  ISETP.GE.AND P0, PT, R3, 0x1, PT ;  /* 0x000000010300780c */ /* 0x004fda0003f06270 */
[----:B------:R-:W-:Y:S05]  /*0050*/  @!P0 EXIT ;  /* 0x000000000000894d */ /* 0x000fea0003800000 */
[----:B------:R-:W0:Y:S01]  /*0060*/  S2R R6, SR_TID.X ;  /* 0x0000000000067919 */ /* 0x000e220000002100 */
[----:B------:R-:W0:Y:S08]  /*0070*/  LDC.64 R22, c[0x0][0x388] ;  /* 0x0000e200ff167b82 */ /* 0x000e300000000a00 */
[----:B------:R-:W1:Y:S01]  /*0080*/  LDC.64 R18, c[0x0][0x390] ;  /* 0x0000e400ff127b82 */ /* 0x000e620000000a00 */
[----:B0-----:R-:W-:-:S05]  /*0090*/  IMAD.WIDE.U32 R22, R6, 0x8, R22 ;  /* 0x0000000806167825 */ /* 0x001fca00078e0016 */
[----:B------:R-:W2:Y:S01]  /*00a0*/  LDG.E.64 R4, desc[UR4][R22.64] ;  /* 0x0000000416047981 */ /* 0x000ea2000c1e1b00 */
[C---:B------:R-:W-:Y:S01]  /*00b0*/  LOP3.LUT P0, R0, R3.reuse, 0x3, RZ, 0xc0, !PT ;  /* 0x0000000303007812 */ /* 0x040fe2000780c0ff */
[----:B--2---:R-:W-:-:S05]  /*00c0*/  IMAD.WIDE R4, R3, 0x8, R4 ;  /* 0x0000000803047825 */ /* 0x004fca00078e0204 */
[----:B------:R0:W5:Y:S01]  /*00d0*/  LDG.E.64 R20, desc[UR4][R4.64] ;  /* 0x0000000404147981 */ /* 0x000162000c1e1b00 */
[----:B------:R-:W-:Y:S02]  /*00e0*/  IMAD.MOV.U32 R33, RZ, RZ, R3 ;  /* 0x000000ffff217224 */ /* 0x000fe400078e0003 */
[----:B-1----:R-:W-:-:S04]  /*00f0*/  IMAD.WIDE.U32 R18, R6, 0x8, R18 ;  /* 0x0000000806127825 */ /* 0x002fc800078e0012 */
[----:B------:R-:W-:Y:S05]  /*0100*/  @!P0 BRA `(.L_x_0) ;  /* 0x0000000000cc8947 */ /* 0x000fea0003800000 */
[----:B0-----:R-:W0:Y:S01]  /*0110*/  LDC.64 R4, c[0x0][0x390] ;  /* 0x0000e400ff047b82 */ /* 0x001e220000000a00 */
[----:B------:R-:W-:Y:S02]  /*0120*/  IMAD.MOV R0, RZ, RZ, -R0 ;  /* 0x000000ffff007224 */ /* 0x000fe400078e0a00 */
[C---:B------:R-:W-:Y:S02]  /*0130*/  VIADD R7, R3.reuse, 0xffffffff ;  /* 0xffffffff03077836 */ /* 0x040fe40000000000 */
[----:B------:R-:W-:-:S07]  /*0140*/  IMAD.IADD R2, R3, 0x1, -R6 ;  /* 0x0000000103027824 */ /* 0x000fce00078e0a06 */
.L_x_7:
[----:B------:R-:W-:Y:S01]  /*0150*/  ISETP.NE.AND P0, PT, R2, 0x1, PT ;  /* 0x000000010200780c */ /* 0x000fe20003f05270 */
[----:B------:R-:W-:Y:S01]  /*0160*/  VIADD R0, R0, 0x1 ;  /* 0x0000000100007836 */ /* 0x000fe20000000000 */
[----:B------:R-:W-:Y:S01]  /*0170*/  BSSY.RECONVERGENT B0, `(.L_x_1) ;  /* 0x000001e000007945 */ /* 0x000fe20003800200 */
[----:B------:R-:W-:-:S03]  /*0180*/  IMAD.MOV.U32 R33, RZ, RZ, R7 ;  /* 0x000000ffff217224 */ /* 0x000fc600078e0007 */
[----:B------:R-:W-:-:S07]  /*0190*/  ISETP.NE.AND P1, PT, R0, RZ, PT ;  /* 0x000000ff0000720c */ /* 0x000fce0003f25270 */
[----:B-1----:R-:W-:Y:S06]  /*01a0*/  @P0 BRA `(.L_x_2) ;  /* 0x0000000000680947 */ /* 0x002fec0003800000 */
[----:B------:R-:W2:Y:S02]  /*01b0*/  LDG.E.64 R8, desc[UR4][R22.64] ;  /* 0x0000000416087981 */ /* 0x000ea4000c1e1b00 */
[----:B--2---:R-:W-:-:S06]  /*01c0*/  IMAD.WIDE.U32 R12, R6, 0x8, R8 ;  /* 0x00000008060c7825 */ /* 0x004fcc00078e0008 */
[----:B------:R-:W2:Y:S01]  /*01d0*/  LDG.E.64 R12, desc[UR4][R12.64] ;  /* 0x000000040c0c7981 */ /* 0x000ea2000c1e1b00 */
[----:B------:R-:W-:Y:S01]  /*01e0*/  IMAD.MOV.U32 R8, RZ, RZ, 0x1 ;  /* 0x00000001ff087424 */ /* 0x000fe200078e00ff */
[----:B-----5:R-:W-:Y:S01]  /*01f0*/  FSETP.GEU.AND P2, PT, |R21|, 6.5827683646048100446e-37, PT ;  /* 0x036000001500780b */ /* 0x020fe20003f4e200 */
[----:B------:R-:W-:Y:S01]  /*0200*/  BSSY.RECONVERGENT B1, `(.L_x_3) ;  /* 0x0000013000017945 */ /* 0x000fe20003800200 */
[----:B--2---:R-:W1:Y:S03]  /*0210*/  MUFU.RCP64H R9, R13 ;  /* 0x0000000d00097308 */ /* 0x004e660000001800 */
[----:B-1----:R-:W-:-:S08]  /*0220*/  DFMA R10, -R12, R8, 1 ;  /* 0x3ff000000c0a742b */ /* 0x002fd00000000108 */
[----:B------:R-:W-:-:S08]  /*0230*/  DFMA R10, R10, R10, R10 ;  /* 0x0000000a0a0a722b */ /* 0x000fd0000000000a */
[----:B------:R-:W-:-:S08]  /*0240*/  DFMA R10, R8, R10, R8 ;  /* 0x0000000a080a722b */ /* 0x000fd00000000008 */
[----:B------:R-:W-:-:S08]  /*0250*/  DFMA R8, -R12, R10, 1 ;  /* 0x3ff000000c08742b */ /* 0x000fd0000000010a */
[----:B------:R-:W-:-:S08]  /*0260*/  DFMA R8, R10, R8, R10 ;  /* 0x000000080a08722b */ /* 0x000fd0000000000a */
[----:B------:R-:W-:-:S08]  /*0270*/  DMUL R10, R20, R8 ;  /* 0x00000008140a7228 */ /* 0x000fd00000000000 */
[----:B------:R-:W-:-:S08]  /*0280*/  DFMA R14, -R12, R10, R20 ;  /* 0x0000000a0c0e722b */ /* 0x000fd00000000114 */
[----:B------:R-:W-:-:S10]  /*0290*/  DFMA R8, R8, R14, R10 ;  /* 0x0000000e0808722b */ /* 0x000fd4000000000a */
[----:B------:R-:W-:-:S05]  /*02a0*/  FFMA R7, RZ, R13, R9 ;  /* 0x0000000dff077223 */ /* 0x000fca0000000009 */
[----:B------:R-:W-:-:S13]  /*02b0*/  FSETP.GT.AND P0, PT, |R7|, 1.469367938527859385e-39, PT ;  /* 0x001000000700780b */ /* 0x000fda0003f04200 */
[----:B------:R-:W-:Y:S05]  /*02c0*/  @P0 BRA P2, `(.L_x_4) ;  /* 0x0000000000180947 */ /* 0x000fea0001000000 */
[----:B------:R-:W-:Y:S01]  /*02d0*/  IMAD.MOV.U32 R10, RZ, RZ, R20 ;  /* 0x000000ffff0a7224 */ /* 0x000fe200078e0014 */
[----:B------:R-:W-:Y:S01]  /*02e0*/  MOV R8, 0x310 ;  /* 0x0000031000087802 */ /* 0x000fe20000000f00 */
[----:B------:R-:W-:-:S07]  /*02f0*/  IMAD.MOV.U32 R11, RZ, RZ, R21 ;  /* 0x000000ffff0b7224 */ /* 0x000fce00078e0015 */
[----:B0-----:R-:W-:Y:S05]  /*0300*/  CALL.REL.NOINC `($__internal_0_$__cuda_sm20_div_rn_f64_full) ;  /* 0x0000000c00307944 */ /* 0x001fea0003c00000 */
[----:B------:R-:W-:Y:S01]  /*0310*/  MOV R8, R28 ;  /* 0x0000001c00087202 */ /* 0x000fe20000000f00 */
[----:B------:R-:W-:-:S07]  /*0320*/  IMAD.MOV.U32 R9, RZ, RZ, R29 ;  /* 0x000000ffff097224 */ /* 0x000fce00078e001d */
.L_x_4:
[----:B------:R-:W-:Y:S05]  /*0330*/  BSYNC.RECONVERGENT B1 ;  /* 0x0000000000017941 */ /* 0x000fea0003800200 */
.L_x_3:
[----:B------:R1:W-:Y:S02]  /*0340*/  STG.E.64 desc[UR4][R18.64], R8 ;  /* 0x0000000812007986 */ /* 0x0003e4000c101b04 */
.L_x_2:
[----:B------:R-:W-:Y:S05]  /*0350*/  BSYNC.RECONVERGENT B0 ;  /* 0x0000000000007941 */ /* 0x000fea0003800200 */
.L_x_1:
[----:B------:R-:W-:Y:S01]  /*0360*/  BAR.SYNC.DEFER_BLOCKING 0x0 ;  /* 0x0000000000007b1d */ /* 0x000fe20000010000 */
[----:B------:R-:W-:-:S05]  /*0370*/  ISETP.GE.AND P0, PT, R6, R33, PT ;  /* 0x000000210600720c */ /* 0x000fca0003f06270 */
[----:B------:R-:W-:Y:S08]  /*0380*/  BSSY.RECONVERGENT B0, `(.L_x_5) ;  /* 0x0000008000007945 */ /* 0x000ff00003800200 */
[----:B------:R-:W-:Y:S05]  /*0390*/  @P0 BRA `(.L_x_6) ;  /* 0x0000000000180947 */ /* 0x000fea0003800000 */
[----:B-1----:R-:W2:Y:S01]  /*03a0*/  LDG.E.64 R8, desc[UR4][R22.64] ;  /* 0x0000000416087981 */ /* 0x002ea2000c1e1b00 */
[----:B0-----:R-:W-:-:S06]  /*03b0*/  IMAD.WIDE.U32 R10, R33, 0x8, R4 ;  /* 0x00000008210a7825 */ /* 0x001fcc00078e0004 */
[----:B------:R-:W3:Y:S01]  /*03c0*/  LDG.E.64 R10, desc[UR4][R10.64] ;  /* 0x000000040a0a7981 */ /* 0x000ee2000c1e1b00 */
[----:B--2---:R-:W-:-:S06]  /*03d0*/  IMAD.WIDE.U32 R8, R33, 0x8, R8 ;  /* 0x0000000821087825 */ /* 0x004fcc00078e0008 */
[----:B------:R-:W3:Y:S02]  /*03e0*/  LDG.E.64 R8, desc[UR4][R8.64] ;  /* 0x0000000408087981 */ /* 0x000ee4000c1e1b00 */
[----:B---3-5:R-:W-:-:S11]  /*03f0*/  DFMA R20, -R8, R10, R20 ;  /* 0x0000000a0814722b */ /* 0x028fd60000000114 */
.L_x_6:
[----:B------:R-:W-:Y:S05]  /*0400*/  BSYNC.RECONVERGENT B0 ;  /* 0x0000000000007941 */ /* 0x000fea0003800200 */
.L_x_5:
[----:B------:R-:W-:Y:S02]  /*0410*/  VIADD R2, R2, 0xffffffff ;  /* 0xffffffff02027836 */ /* 0x000fe40000000000 */
[----:B------:R-:W-:Y:S01]  /*0420*/  VIADD R7, R33, 0xffffffff ;  /* 0xffffffff21077836 */ /* 0x000fe20000000000 */
[----:B------:R-:W-:Y:S06]  /*0430*/  @P1 BRA `(.L_x_7) ;  /* 0xfffffffc00441947 */ /* 0x000fec000383ffff */
.L_x_0:
[----:B------:R-:W-:-:S13]  /*0440*/  ISETP.GE.U32.AND P0, PT, R3, 0x4, PT ;  /* 0x000000040300780c */ /* 0x000fda0003f06070 */
[----:B------:R-:W-:Y:S05]  /*0450*/  @!P0 EXIT ;  /* 0x000000000000894d */ /* 0x000fea0003800000 */
[----:B------:R-:W2:Y:S01]  /*0460*/  LDC.64 R16, c[0x0][0x390] ;  /* 0x0000e400ff107b82 */ /* 0x000ea20000000a00 */
[C---:B0-----:R-:W-:Y:S01]  /*0470*/  VIADD R4, R33.reuse, 0xffffffff ;  /* 0xffffffff21047836 */ /* 0x041fe20000000000 */
[----:B------:R-:W-:Y:S01]  /*0480*/  IADD3 R3, PT, PT, R6, 0x2, -R33 ;  /* 0x0000000206037810 */ /* 0x000fe20007ffe821 */
[C---:B------:R-:W-:Y:S01]  /*0490*/  VIADD R2, R33.reuse, 0x4 ;  /* 0x0000000421027836 */ /* 0x040fe20000000000 */
[----:B------:R-:W-:Y:S01]  /*04a0*/  IADD3 R0, PT, PT, R33, -0x2, -R6 ;  /* 0xfffffffe21007810 */ /* 0x000fe20007ffe806 */
[----:B------:R-:W-:Y:S01]  /*04b0*/  IMAD.WIDE.U32 R4, R4, 0x8, RZ ;  /* 0x0000000804047825 */ /* 0x000fe200078e00ff */
[----:B------:R-:W0:Y:S06]  /*04c0*/  LDCU.64 UR6, c[0x0][0x390] ;  /* 0x00007200ff0677ac */ /* 0x000e2c0008000a00 */
.L_x_30:
[----:B------:R-:W-:Y:S01]  /*04d0*/  ISETP.NE.AND P0, PT, R0, -0x1, PT ;  /* 0xffffffff0000780c */ /* 0x000fe20003f05270 */
[----:B------:R-:W-:-:S12]  /*04e0*/  BSSY.RECONVERGENT B0, `(.L_x_8) ;  /* 0x000001c000007945 */ /* 0x000fd80003800200 */
[----:B------:R-:W-:Y:S05]  /*04f0*/  @P0 BRA `(.L_x_9) ;  /* 0x0000000000680947 */ /* 0x000fea0003800000 */
[----:B-1----:R-:W3:Y:S02]  /*0500*/  LDG.E.64 R8, desc[UR4][R22.64] ;  /* 0x0000000416087981 */ /* 0x002ee4000c1e1b00 */
[----:B---3--:R-:W-:-:S06]  /*0510*/  IMAD.WIDE.U32 R12, R6, 0x8, R8 ;  /* 0x00000008060c7825 */ /* 0x008fcc00078e0008 */
[----:B------:R-:W3:Y:S01]  /*0520*/  LDG.E.64 R12, desc[UR4][R12.64] ;  /* 0x000000040c0c7981 */ /* 0x000ee2000c1e1b00 */
[----:B------:R-:W-:Y:S01]  /*0530*/  IMAD.MOV.U32 R8, RZ, RZ, 0x1 ;  /* 0x00000001ff087424 */ /* 0x000fe200078e00ff */
[----:B-----5:R-:W-:Y:S01]  /*0540*/  FSETP.GEU.AND P1, PT, |R21|, 6.5827683646048100446e-37, PT ;  /* 0x036000001500780b */ /* 0x020fe20003f2e200 */
[----:B------:R-:W-:Y:S01]  /*0550*/  BSSY.RECONVERGENT B1, `(.L_x_10) ;  /* 0x0000013000017945 */ /* 0x000fe20003800200 */
[----:B---3--:R-:W1:Y:S03]  /*0560*/  MUFU.RCP64H R9, R13 ;  /* 0x0000000d00097308 */ /* 0x008e660000001800 */
        /* <DEDUP_REMOVED lines=14> */
[----:B0-2---:R-:W-:Y:S05]  /*0650*/  CALL.REL.NOINC `($__internal_0_$__cuda_sm20_div_rn_f64_full) ;  /* 0x00000008005c7944 */ /* 0x005fea0003c00000 */
[----:B------:R-:W-:Y:S01]  /*0660*/  MOV R8, R28 ;  /* 0x0000001c00087202 */ /* 0x000fe20000000f00 */
[----:B------:R-:W-:-:S07]  /*0670*/  IMAD.MOV.U32 R9, RZ, RZ, R29 ;  /* 0x000000ffff097224 */ /* 0x000fce00078e001d */
.L_x_11:
[----:B0-----:R-:W-:Y:S05]  /*0680*/  BSYNC.RECONVERGENT B1 ;  /* 0x0000000000017941 */ /* 0x001fea0003800200 */
.L_x_10:
[----:B------:R3:W-:Y:S02]  /*0690*/  STG.E.64 desc[UR4][R18.64], R8 ;  /* 0x0000000812007986 */ /* 0x0007e4000c101b04 */
.L_x_9:
[----:B0-----:R-:W-:Y:S05]  /*06a0*/  BSYNC.RECONVERGENT B0 ;  /* 0x0000000000007941 */ /* 0x001fea0003800200 */
.L_x_8:
[----:B------:R-:W-:Y:S01]  /*06b0*/  VIADD R7, R2, 0xfffffffb ;  /* 0xfffffffb02077836 */ /* 0x000fe20000000000 */
[----:B------:R-:W-:Y:S01]  /*06c0*/  BAR.SYNC.DEFER_BLOCKING 0x0 ;  /* 0x0000000000007b1d */ /* 0x000fe20000010000 */
[----:B------:R-:W-:-:S03]  /*06d0*/  ISETP.NE.AND P1, PT, R3, RZ, PT ;  /* 0x000000ff0300720c */ /* 0x000fc60003f25270 */
[----:B------:R-:W-:Y:S02]  /*06e0*/  ISETP.GE.AND P0, PT, R6, R7, PT ;  /* 0x000000070600720c */ /* 0x000fe40003f06270 */
[----:B------:R-:W-:Y:S11]  /*06f0*/  BSSY.RECONVERGENT B0, `(.L_x_12) ;  /* 0x000000a000007945 */ /* 0x000ff60003800200 */
[----:B------:R-:W-:Y:S05]  /*0700*/  @P0 BRA `(.L_x_13) ;  /* 0x0000000000200947 */ /* 0x000fea0003800000 */
[----:B-1-3--:R-:W3:Y:S01]  /*0710*/  LDG.E.64 R8, desc[UR4][R22.64] ;  /* 0x0000000416087981 */ /* 0x00aee2000c1e1b00 */
[----:B------:R-:W-:-:S04]  /*0720*/  IADD3 R10, P2, PT, R4, UR6, RZ ;  /* 0x00000006040a7c10 */ /* 0x000fc8000ff5e0ff */
[----:B------:R-:W-:-:S06]  /*0730*/  IADD3.X R11, PT, PT, R5, UR7, RZ, P2, !PT ;  /* 0x00000007050b7c10 */ /* 0x000fcc00097fe4ff */
[----:B------:R-:W4:Y:S01]  /*0740*/  LDG.E.64 R10, desc[UR4][R10.64] ;  /* 0x000000040a0a7981 */ /* 0x000f22000c1e1b00 */
[----:B---3--:R-:W-:-:S05]  /*0750*/  IADD3 R8, P0, PT, R8, R4, RZ ;  /* 0x0000000408087210 */ /* 0x008fca0007f1e0ff */
[----:B------:R-:W-:-:S06]  /*0760*/  IMAD.X R9, R9, 0x1, R5, P0 ;  /* 0x0000000109097824 */ /* 0x000fcc00000e0605 */
[----:B------:R-:W4:Y:S02]  /*0770*/  LDG.E.64 R8, desc[UR4][R8.64] ;  /* 0x0000000408087981 */ /* 0x000f24000c1e1b00 */
[----:B----45:R-:W-:-:S11]  /*0780*/  DFMA R20, -R8, R10, R20 ;  /* 0x0000000a0814722b */ /* 0x030fd60000000114 */
.L_x_13:
[----:B------:R-:W-:Y:S05]  /*0790*/  BSYNC.RECONVERGENT B0 ;  /* 0x0000000000007941 */ /* 0x000fea0003800200 */
.L_x_12:
[----:B------:R-:W-:Y:S01]  /*07a0*/  BSSY.RECONVERGENT B0, `(.L_x_14) ;  /* 0x000001d000007945 */ /* 0x000fe20003800200 */
[----:B------:R-:W-:-:S03]  /*07b0*/  VIADD R33, R2, 0xfffffffa ;  /* 0xfffffffa02217836 */ /* 0x000fc60000000000 */
[----:B------:R-:W-:Y:S05]  /*07c0*/  @P1 BRA `(.L_x_15) ;  /* 0x0000000000681947 */ /* 0x000fea0003800000 */
[----:B------:R-:W4:Y:S02]  /*07d0*/  LDG.E.64 R12, desc[UR4][R22.64] ;  /* 0x00000004160c7981 */ /* 0x000f24000c1e1b00 */
[----:B----4-:R-:W-:-:S06]  /*07e0*/  IMAD.WIDE.U32 R12, R6, 0x8, R12 ;  /* 0x00000008060c7825 */ /* 0x010fcc00078e000c */
[----:B------:R-:W4:Y:S01]  /*07f0*/  LDG.E.64 R12, desc[UR4][R12.64] ;  /* 0x000000040c0c7981 */ /* 0x000f22000c1e1b00 */
[----:B-1-3--:R-:W-:Y:S01]  /*0800*/  IMAD.MOV.U32 R8, RZ, RZ, 0x1 ;  /* 0x00000001ff087424 */ /* 0x00afe200078e00ff */
[----:B-----5:R-:W-:Y:S01]  /*0810*/  FSETP.GEU.AND P1, PT, |R21|, 6.5827683646048100446e-37, PT ;  /* 0x036000001500780b */ /* 0x020fe20003f2e200 */
[----:B------:R-:W-:Y:S01]  /*0820*/  BSSY.RECONVERGENT B1, `(.L_x_16) ;  /* 0x0000013000017945 */ /* 0x000fe20003800200 */
[----:B----4-:R-:W0:Y:S03]  /*0830*/  MUFU.RCP64H R9, R13 ;  /* 0x0000000d00097308 */ /* 0x010e260000001800 */
[----:B0-----:R-:W-:-:S08]  /*0840*/  DFMA R10, -R12, R8, 1 ;  /* 0x3ff000000c0a742b */ /* 0x001fd00000000108 */
        /* <DEDUP_REMOVED lines=13> */
[----:B--2---:R-:W-:Y:S05]  /*0920*/  CALL.REL.NOINC `($__internal_0_$__cuda_sm20_div_rn_f64_full) ;  /* 0x0000000400a87944 */ /* 0x004fea0003c00000 */
[----:B------:R-:W-:Y:S01]  /*0930*/  MOV R8, R28 ;  /* 0x0000001c00087202 */ /* 0x000fe20000000f00 */
[----:B------:R-:W-:-:S07]  /*0940*/  IMAD.MOV.U32 R9, RZ, RZ, R29 ;  /* 0x000000ffff097224 */ /* 0x000fce00078e001d */
.L_x_17:
[----:B------:R-:W-:Y:S05]  /*0950*/  BSYNC.RECONVERGENT B1 ;  /* 0x0000000000017941 */ /* 0x000fea0003800200 */
.L_x_16:
[----:B------:R0:W-:Y:S02]  /*0960*/  STG.E.64 desc[UR4][R18.64], R8 ;  /* 0x0000000812007986 */ /* 0x0001e4000c101b04 */
.L_x_15:
[----:B------:R-:W-:Y:S05]  /*0970*/  BSYNC.RECONVERGENT B0 ;  /* 0x0000000000007941 */ /* 0x000fea0003800200 */
.L_x_14:
[----:B------:R-:W-:Y:S01]  /*0980*/  BAR.SYNC.DEFER_BLOCKING 0x0 ;  /* 0x0000000000007b1d */ /* 0x000fe20000010000 */
[----:B------:R-:W-:Y:S02]  /*0990*/  ISETP.GE.AND P0, PT, R6, R33, PT ;  /* 0x000000210600720c */ /* 0x000fe40003f06270 */
[----:B------:R-:W-:-:S03]  /*09a0*/  ISETP.NE.AND P1, PT, R0, 0x1, PT ;  /* 0x000000010000780c */ /* 0x000fc60003f25270 */
[----:B------:R-:W-:Y:S08]  /*09b0*/  BSSY.RECONVERGENT B0, `(.L_x_18) ;  /* 0x0000008000007945 */ /* 0x000ff00003800200 */
[----:B------:R-:W-:Y:S05]  /*09c0*/  @P0 BRA `(.L_x_19) ;  /* 0x0000000000180947 */ /* 0x000fea0003800000 */
[----:B01-3--:R-:W3:Y:S01]  /*09d0*/  LDG.E.64 R8, desc[UR4][R22.64] ;  /* 0x0000000416087981 */ /* 0x00bee2000c1e1b00 */
[----:B--2---:R-:W-:-:S06]  /*09e0*/  IMAD.WIDE.U32 R10, R33, 0x8, R16 ;  /* 0x00000008210a7825 */ /* 0x004fcc00078e0010 */
[----:B------:R-:W2:Y:S01]  /*09f0*/  LDG.E.64 R10, desc[UR4][R10.64] ;  /* 0x000000040a0a7981 */ /* 0x000ea2000c1e1b00 */
[----:B---3--:R-:W-:-:S06]  /*0a00*/  IMAD.WIDE.U32 R8, R33, 0x8, R8 ;  /* 0x0000000821087825 */ /* 0x008fcc00078e0008 */
[----:B------:R-:W2:Y:S02]  /*0a10*/  LDG.E.64 R8, desc[UR4][R8.64] ;  /* 0x0000000408087981 */ /* 0x000ea4000c1e1b00 */
[----:B--2--5:R-:W-:-:S11]  /*0a20*/  DFMA R20, -R8, R10, R20 ;  /* 0x0000000a0814722b */ /* 0x024fd60000000114 */
.L_x_19:
[----:B------:R-:W-:Y:S05]  /*0a30*/  BSYNC.RECONVERGENT B0 ;  /* 0x0000000000007941 */ /* 0x000fea0003800200 */
.L_x_18:
[----:B------:R-:W-:Y:S01]  /*0a40*/  BSSY.RECONVERGENT B0, `(.L_x_20) ;  /* 0x000001d000007945 */ /* 0x000fe20003800200 */
[----:B------:R-:W-:-:S03]  /*0a50*/  VIADD R33, R2, 0xfffffff9 ;  /* 0xfffffff902217836 */ /* 0x000fc60000000000 */
[----:B------:R-:W-:Y:S05]  /*0a60*/  @P1 BRA `(.L_x_21) ;  /* 0x0000000000681947 */ /* 0x000fea0003800000 */
[----:B------:R-:W4:Y:S02]  /*0a70*/  LDG.E.64 R12, desc[UR4][R22.64] ;  /* 0x00000004160c7981 */ /* 0x000f24000c1e1b00 */
[----:B----4-:R-:W-:-:S06]  /*0a80*/  IMAD.WIDE.U32 R12, R6, 0x8, R12 ;  /* 0x00000008060c7825 */ /* 0x010fcc00078e000c */
[----:B------:R-:W4:Y:S01]  /*0a90*/  LDG.E.64 R12, desc[UR4][R12.64] ;  /* 0x000000040c0c7981 */ /* 0x000f22000c1e1b00 */
[----:B01-3--:R-:W-:Y:S01]  /*0aa0*/  IMAD.MOV.U32 R8, RZ, RZ, 0x1 ;  /* 0x00000001ff087424 */ /* 0x00bfe200078e00ff */
        /* <DEDUP_REMOVED lines=18> */
[----:B------:R-:W-:Y:S02]  /*0bd0*/  IMAD.MOV.U32 R8, RZ, RZ, R28 ;  /* 0x000000ffff087224 */ /* 0x000fe400078e001c */
[----:B------:R-:W-:-:S07]  /*0be0*/  IMAD.MOV.U32 R9, RZ, RZ, R29 ;  /* 0x000000ffff097224 */ /* 0x000fce00078e001d */
.L_x_23:
[----:B------:R-:W-:Y:S05]  /*0bf0*/  BSYNC.RECONVERGENT B1 ;  /* 0x0000000000017941 */ /* 0x000fea0003800200 */
.L_x_22:
[----:B------:R4:W-:Y:S02]  /*0c00*/  STG.E.64 desc[UR4][R18.64], R8 ;  /* 0x0000000812007986 */ /* 0x0009e4000c101b04 */
.L_x_21:
[----:B------:R-:W-:Y:S05]  /*0c10*/  BSYNC.RECONVERGENT B0 ;  /* 0x0000000000007941 */ /* 0x000fea0003800200 */
.L_x_20:
[----:B------:R-:W-:Y:S01]  /*0c20*/  BAR.SYNC.DEFER_BLOCKING 0x0 ;  /* 0x0000000000007b1d */ /* 0x000fe20000010000 */
[----:B------:R-:W-:Y:S02]  /*0c30*/  ISETP.GE.AND P0, PT, R6, R33, PT ;  /* 0x000000210600720c */ /* 0x000fe40003f06270 */
[----:B------:R-:W-:-:S03]  /*0c40*/  ISETP.NE.AND P1, PT, R3, -0x2, PT ;  /* 0xfffffffe0300780c */ /* 0x000fc60003f25270 */
[----:B------:R-:W-:Y:S08]  /*0c50*/  BSSY.RECONVERGENT B0, `(.L_x_24) ;  /* 0x0000008000007945 */ /* 0x000ff00003800200 */
[----:B------:R-:W-:Y:S05]  /*0c60*/  @P0 BRA `(.L_x_25) ;  /* 0x0000000000180947 */ /* 0x000fea0003800000 */
[----:B01-34-:R-:W3:Y:S01]  /*0c70*/  LDG.E.64 R8, desc[UR4][R22.64] ;  /* 0x0000000416087981 */ /* 0x01bee2000c1e1b00 */
[----:B--2---:R-:W-:-:S06]  /*0c80*/  IMAD.WIDE.U32 R10, R33, 0x8, R16 ;  /* 0x00000008210a7825 */ /* 0x004fcc00078e0010 */
[----:B------:R-:W2:Y:S01]  /*0c90*/  LDG.E.64 R10, desc[UR4][R10.64] ;  /* 0x000000040a0a7981 */ /* 0x000ea2000c1e1b00 */
[----:B---3--:R-:W-:-:S06]  /*0ca0*/  IMAD.WIDE.U32 R8, R33, 0x8, R8 ;  /* 0x0000000821087825 */ /* 0x008fcc00078e0008 */
[----:B------:R-:W2:Y:S02]  /*0cb0*/  LDG.E.64 R8, desc[UR4][R8.64] ;  /* 0x0000000408087981 */ /* 0x000ea4000c1e1b00 */
[----:B--2--5:R-:W-:-:S11]  /*0cc0*/  DFMA R20, -R8, R10, R20 ;  /* 0x0000000a0814722b */ /* 0x024fd60000000114 */
.L_x_25:
[----:B------:R-:W-:Y:S05]  /*0cd0*/  BSYNC.RECONVERGENT B0 ;  /* 0x0000000000007941 */ /* 0x000fea0003800200 */
.L_x_24:
[----:B------:R-:W-:Y:S01]  /*0ce0*/  BSSY.RECONVERGENT B0, `(.L_x_26) ;  /* 0x000001d000007945 */ /* 0x000fe20003800200 */
[----:B------:R-:W-:-:S03]  /*0cf0*/  IADD3 R33, PT, PT, R2, -0x8, RZ ;  /* 0xfffffff802217810 */ /* 0x000fc60007ffe0ff */
[----:B------:R-:W-:Y:S05]  /*0d00*/  @P1 BRA `(.L_x_27) ;  /* 0x0000000000681947 */ /* 0x000fea0003800000 */
[----:B------:R-:W2:Y:S02]  /*0d10*/  LDG.E.64 R12, desc[UR4][R22.64] ;  /* 0x00000004160c7981 */ /* 0x000ea4000c1e1b00 */
[----:B--2---:R-:W-:-:S06]  /*0d20*/  IMAD.WIDE.U32 R12, R6, 0x8, R12 ;  /* 0x00000008060c7825 */ /* 0x004fcc00078e000c */
[----:B------:R-:W2:Y:S01]  /*0d30*/  LDG.E.64 R12, desc[UR4][R12.64] ;  /* 0x000000040c0c7981 */ /* 0x000ea2000c1e1b00 */
[----:B01-34-:R-:W-:Y:S01]  /*0d40*/  IMAD.MOV.U32 R8, RZ, RZ, 0x1 ;  /* 0x00000001ff087424 */ /* 0x01bfe200078e00ff */
[----:B-----5:R-:W-:Y:S01]  /*0d50*/  FSETP.GEU.AND P1, PT, |R21|, 6.5827683646048100446e-37, PT ;  /* 0x036000001500780b */ /* 0x020fe20003f2e200 */
[----:B------:R-:W-:Y:S01]  /*0d60*/  BSSY.RECONVERGENT B1, `(.L_x_28) ;  /* 0x0000013000017945 */ /* 0x000fe20003800200 */
[----:B--2---:R-:W0:Y:S03]  /*0d70*/  MUFU.RCP64H R9, R13 ;  /* 0x0000000d00097308 */ /* 0x004e260000001800 */
        /* <DEDUP_REMOVED lines=14> */
[----:B------:R-:W-:Y:S05]  /*0e60*/  CALL.REL.NOINC `($__internal_0_$__cuda_sm20_div_rn_f64_full) ;  /* 0x0000000000587944 */ /* 0x000fea0003c00000 */
[----:B------:R-:W-:Y:S02]  /*0e70*/  IMAD.MOV.U32 R8, RZ, RZ, R28 ;  /* 0x000000ffff087224 */ /* 0x000fe400078e001c */
[----:B------:R-:W-:-:S07]  /*0e80*/  IMAD.MOV.U32 R9, RZ, RZ, R29 ;  /* 0x000000ffff097224 */ /* 0x000fce00078e001d */
.L_x_29:
[----:B------:R-:W-:Y:S05]  /*0e90*/  BSYNC.RECONVERGENT B1 ;  /* 0x0000000000017941 */ /* 0x000fea0003800200 */
.L_x_28:
[----:B------:R0:W-:Y:S02]  /*0ea0*/  STG.E.64 desc[UR4][R18.64], R8 ;  /* 0x0000000812007986 */ /* 0x0001e4000c101b04 */
.L_x_27:
[----:B------:R-:W-:Y:S05]  /*0eb0*/  BSYNC.RECONVERGENT B0 ;  /* 0x0000000000007941 */ /* 0x000fea0003800200 */
.L_x_26:
[----:B------:R-:W-:Y:S01]  /*0ec0*/  BAR.SYNC.DEFER_BLOCKING 0x0 ;  /* 0x0000000000007b1d */ /* 0x000fe20000010000 */
[----:B------:R-:W-:-:S13]  /*0ed0*/  ISETP.GE.AND P0, PT, R6, R33, PT ;  /* 0x000000210600720c */ /* 0x000fda0003f06270 */
[----:B------:R-:W2:Y:S01]  /*0ee0*/  @!P0 LDC.64 R10, c[0x0][0x390] ;  /* 0x0000e400ff0a8b82 */ /* 0x000ea20000000a00 */
[----:B01-34-:R-:W3:Y:S01]  /*0ef0*/  @!P0 LDG.E.64 R8, desc[UR4][R22.64] ;  /* 0x0000000416088981 */ /* 0x01bee2000c1e1b00 */
[----:B--2---:R-:W-:-:S06]  /*0f00*/  @!P0 IMAD.WIDE.U32 R10, R33, 0x8, R10 ;  /* 0x00000008210a8825 */ /* 0x004fcc00078e000a */
[----:B------:R-:W2:Y:S01]  /*0f10*/  @!P0 LDG.E.64 R10, desc[UR4][R10.64] ;  /* 0x000000040a0a8981 */ /* 0x000ea2000c1e1b00 */
[----:B---3--:R-:W-:-:S06]  /*0f20*/  @!P0 IMAD.WIDE.U32 R8, R33, 0x8, R8 ;  /* 0x0000000821088825 */ /* 0x008fcc00078e0008 */
[----:B------:R-:W2:Y:S01]  /*0f30*/  @!P0 LDG.E.64 R8, desc[UR4][R8.64] ;  /* 0x0000000408088981 */ /* 0x000ea2000c1e1b00 */
[----:B------:R-:W-:-:S05]  /*0f40*/  VIADD R2, R2, 0xfffffffc ;  /* 0xfffffffc02027836 */ /* 0x000fca0000000000 */
[----:B------:R-:W-:Y:S02]  /*0f50*/  ISETP.GT.AND P1, PT, R2, 0x4, PT ;  /* 0x000000040200780c */ /* 0x000fe40003f24270 */
[----:B------:R-:W-:Y:S01]  /*0f60*/  IADD3 R4, P2, PT, R4, -0x20, RZ ;  /* 0xffffffe004047810 */ /* 0x000fe20007f5e0ff */
[----:B------:R-:W-:Y:S01]  /*0f70*/  VIADD R3, R3, 0x4 ;  /* 0x0000000403037836 */ /* 0x000fe20000000000 */
[----:B------:R-:W-:Y:S02]  /*0f80*/  IADD3 R0, PT, PT, R0, -0x4, RZ ;  /* 0xfffffffc00007810 */ /* 0x000fe40007ffe0ff */
[----:B------:R-:W-:Y:S01]  /*0f90*/  IADD3.X R5, PT, PT, R5, -0x1, RZ, P2, !PT ;  /* 0xffffffff05057810 */ /* 0x000fe200017fe4ff */
[----:B--2--5:R-:W-:-:S06]  /*0fa0*/  @!P0 DFMA R20, -R8, R10, R20 ;  /* 0x0000000a0814822b */ /* 0x024fcc0000000114 */
[----:B------:R-:W-:Y:S05]  /*0fb0*/  @P1 BRA `(.L_x_30) ;  /* 0xfffffff400441947 */ /* 0x000fea000383ffff */
[----:B------:R-:W-:Y:S05]  /*0fc0*/  EXIT ;  /* 0x000000000000794d */ /* 0x000fea0003800000 */
        .weak           $__internal_0_$__cuda_sm20_div_rn_f64_full
        .type           $__internal_0_$__cuda_sm20_div_rn_f64_full,@function
        .size           $__internal_0_$__cuda_sm20_div_rn_f64_full,(.L_x_46 - $__internal_0_$__cuda_sm20_div_rn_f64_full)
$__internal_0_$__cuda_sm20_div_rn_f64_full:
[C---:B------:R-:W-:Y:S01]  /*0fd0*/  FSETP.GEU.AND P0, PT, |R13|.reuse, 1.469367938527859385e-39, PT ;  /* 0x001000000d00780b */ /* 0x040fe20003f0e200 */
[----:B------:R-:W-:Y:S01]  /*0fe0*/  IMAD.MOV.U32 R24, RZ, RZ, 0x1 ;  /* 0x00000001ff187424 */ /* 0x000fe200078e00ff */
[----:B------:R-:W-:Y:S01]  /*0ff0*/  LOP3.LUT R14, R13, 0x800fffff, RZ, 0xc0, !PT ;  /* 0x800fffff0d0e7812 */ /* 0x000fe200078ec0ff */
[----:B------:R-:W-:Y:S01]  /*1000*/  IMAD.MOV.U32 R9, RZ, RZ, 0x1ca00000 ;  /* 0x1ca00000ff097424 */ /* 0x000fe200078e00ff */
[C---:B------:R-:W-:Y:S01]  /*1010*/  FSETP.GEU.AND P3, PT, |R11|.reuse, 1.469367938527859385e-39, PT ;  /* 0x001000000b00780b */ /* 0x040fe20003f6e200 */
[----:B------:R-:W-:Y:S01]  /*1020*/  BSSY.RECONVERGENT B2, `(.L_x_31) ;  /* 0x0000052000027945 */ /* 0x000fe20003800200 */
[----:B------:R-:W-:Y:S01]  /*1030*/  LOP3.LUT R15, R14, 0x3ff00000, RZ, 0xfc, !PT ;  /* 0x3ff000000e0f7812 */ /* 0x000fe200078efcff */
[----:B------:R-:W-:Y:S01]  /*1040*/  IMAD.MOV.U32 R14, RZ, RZ, R12 ;  /* 0x000000ffff0e7224 */ /* 0x000fe200078e000c */
[----:B------:R-:W-:Y:S02]  /*1050*/  LOP3.LUT R7, R11, 0x7ff00000, RZ, 0xc0, !PT ;  /* 0x7ff000000b077812 */ /* 0x000fe400078ec0ff */
[----:B------:R-:W-:-:S03]  /*1060*/  LOP3.LUT R32, R13, 0x7ff00000, RZ, 0xc0, !PT ;  /* 0x7ff000000d207812 */ /* 0x000fc600078ec0ff */
[----:B------:R-:W-:Y:S01]  /*1070*/  @!P0 DMUL R14, R12, 8.98846567431157953865e+307 ;  /* 0x7fe000000c0e8828 */ /* 0x000fe20000000000 */
[----:B------:R-:W-:-:S03]  /*1080*/  ISETP.GE.U32.AND P2, PT, R7, R32, PT ;  /* 0x000000200700720c */ /* 0x000fc60003f46070 */
[----:B------:R-:W-:Y:S01]  /*1090*/  @!P3 LOP3.LUT R26, R13, 0x7ff00000, RZ, 0xc0, !PT ;  /* 0x7ff000000d1ab812 */ /* 0x000fe200078ec0ff */
[----:B------:R-:W-:Y:S01]  /*10a0*/  @!P3 IMAD.MOV.U32 R30, RZ, RZ, RZ ;  /* 0x000000ffff1eb224 */ /* 0x000fe200078e00ff */
[----:B------:R-:W0:Y:S02]  /*10b0*/  MUFU.RCP64H R25, R15 ;  /* 0x0000000f00197308 */ /* 0x000e240000001800 */
[----:B------:R-:W-:Y:S02]  /*10c0*/  @!P3 ISETP.GE.U32.AND P4, PT, R7, R26, PT ;  /* 0x0000001a0700b20c */ /* 0x000fe40003f86070 */
[----:B------:R-:W-:Y:S02]  /*10d0*/  @!P0 LOP3.LUT R32, R15, 0x7ff00000, RZ, 0xc0, !PT ;  /* 0x7ff000000f208812 */ /* 0x000fe400078ec0ff */
[----:B------:R-:W-:Y:S01]  /*10e0*/  @!P3 SEL R27, R9, 0x63400000, !P4 ;  /* 0x63400000091bb807 */ /* 0x000fe20006000000 */
[----:B0-----:R-:W-:-:S08]  /*10f0*/  DFMA R28, R24, -R14, 1 ;  /* 0x3ff00000181c742b */ /* 0x001fd0000000080e */
[----:B------:R-:W-:-:S08]  /*1100*/  DFMA R28, R28, R28, R28 ;  /* 0x0000001c1c1c722b */ /* 0x000fd0000000001c */
[----:B------:R-:W-:Y:S01]  /*1110*/  DFMA R28, R24, R28, R24 ;  /* 0x0000001c181c722b */ /* 0x000fe20000000018 */
[--C-:B------:R-:W-:Y:S02]  /*1120*/  @!P3 LOP3.LUT R24, R27, 0x80000000, R11.reuse, 0xf8, !PT ;  /* 0x800000001b18b812 */ /* 0x100fe400078ef80b */
[----:B------:R-:W-:Y:S02]  /*1130*/  SEL R25, R9, 0x63400000, !P2 ;  /* 0x6340000009197807 */ /* 0x000fe40005000000 */
[----:B------:R-:W-:Y:S01]  /*1140*/  @!P3 LOP3.LUT R31, R24, 0x100000, RZ, 0xfc, !PT ;  /* 0x00100000181fb812 */ /* 0x000fe200078efcff */
[----:B------:R-:W-:Y:S02]  /*1150*/  IMAD.MOV.U32 R24, RZ, RZ, R10 ;  /* 0x000000ffff187224 */ /* 0x000fe400078e000a */
[----:B------:R-:W-:Y:S01]  /*1160*/  DFMA R26, R28, -R14, 1 ;  /* 0x3ff000001c1a742b */ /* 0x000fe2000000080e */
[----:B------:R-:W-:-:S06]  /*1170*/  LOP3.LUT R25, R25, 0x800fffff, R11, 0xf8, !PT ;  /* 0x800fffff19197812 */ /* 0x000fcc00078ef80b */
[----:B------:R-:W-:Y:S02]  /*1180*/  @!P3 DFMA R24, R24, 2, -R30 ;  /* 0x400000001818b82b */ /* 0x000fe4000000081e */
[----:B------:R-:W-:-:S08]  /*1190*/  DFMA R26, R28, R26, R28 ;  /* 0x0000001a1c1a722b */ /* 0x000fd0000000001c */
[----:B------:R-:W-:-:S08]  /*11a0*/  DMUL R28, R26, R24 ;  /* 0x000000181a1c7228 */ /* 0x000fd00000000000 */
[----:B------:R-:W-:-:S08]  /*11b0*/  DFMA R30, R28, -R14, R24 ;  /* 0x8000000e1c1e722b */ /* 0x000fd00000000018 */
[----:B------:R-:W-:Y:S01]  /*11c0*/  DFMA R30, R26, R30, R28 ;  /* 0x0000001e1a1e722b */ /* 0x000fe2000000001c */
[----:B------:R-:W-:Y:S01]  /*11d0*/  IMAD.MOV.U32 R26, RZ, RZ, R7 ;  /* 0x000000ffff1a7224 */ /* 0x000fe200078e0007 */
[----:B------:R-:W-:Y:S02]  /*11e0*/  @!P3 LOP3.LUT R26, R25, 0x7ff00000, RZ, 0xc0, !PT ;  /* 0x7ff00000191ab812 */ /* 0x000fe400078ec0ff */
[----:B------:R-:W-:-:S03]  /*11f0*/  IADD3 R28, PT, PT, R32, -0x1, RZ ;  /* 0xffffffff201c7810 */ /* 0x000fc60007ffe0ff */
[----:B------:R-:W-:-:S05]  /*1200*/  VIADD R27, R26, 0xffffffff ;  /* 0xffffffff1a1b7836 */ /* 0x000fca0000000000 */
[----:B------:R-:W-:-:S04]  /*1210*/  ISETP.GT.U32.AND P0, PT, R27, 0x7feffffe, PT ;  /* 0x7feffffe1b00780c */ /* 0x000fc80003f04070 */
[----:B------:R-:W-:-:S13]  /*1220*/  ISETP.GT.U32.OR P0, PT, R28, 0x7feffffe, P0 ;  /* 0x7feffffe1c00780c */ /* 0x000fda0000704470 */
[----:B------:R-:W-:Y:S05]  /*1230*/  @P0 BRA `(.L_x_32) ;  /* 0x00000000006c0947 */ /* 0x000fea0003800000 */
[----:B------:R-:W-:-:S04]  /*1240*/  LOP3.LUT R26, R13, 0x7ff00000, RZ, 0xc0, !PT ;  /* 0x7ff000000d1a7812 */ /* 0x000fc800078ec0ff */
[CC--:B------:R-:W-:Y:S02]  /*1250*/  VIADDMNMX R10, R7.reuse, -R26.reuse, 0xb9600000, !PT ;  /* 0xb9600000070a7446 */ /* 0x0c0fe4000780091a */
[----:B------:R-:W-:Y:S02]  /*1260*/  ISETP.GE.U32.AND P0, PT, R7, R26, PT ;  /* 0x0000001a0700720c */ /* 0x000fe40003f06070 */
[----:B------:R-:W-:Y:S02]  /*1270*/  VIMNMX R7, PT, PT, R10, 0x46a00000, PT ;  /* 0x46a000000a077848 */ /* 0x000fe40003fe0100 */
[----:B------:R-:W-:-:S05]  /*1280*/  SEL R10, R9, 0x63400000, !P0 ;  /* 0x63400000090a7807 */ /* 0x000fca0004000000 */
[----:B------:R-:W-:Y:S02]  /*1290*/  IMAD.IADD R7, R7, 0x1, -R10 ;  /* 0x0000000107077824 */ /* 0x000fe400078e0a0a */
[----:B------:R-:W-:Y:S02]  /*12a0*/  IMAD.MOV.U32 R10, RZ, RZ, RZ ;  /* 0x000000ffff0a7224 */ /* 0x000fe400078e00ff */
[----:B------:R-:W-:-:S06]  /*12b0*/  VIADD R11, R7, 0x7fe00000 ;  /* 0x7fe00000070b7836 */ /* 0x000fcc0000000000 */
[----:B------:R-:W-:-:S10]  /*12c0*/  DMUL R28, R30, R10 ;  /* 0x0000000a1e1c7228 */ /* 0x000fd40000000000 */
[----:B------:R-:W-:-:S13]  /*12d0*/  FSETP.GTU.AND P0, PT, |R29|, 1.469367938527859385e-39, PT ;  /* 0x001000001d00780b */ /* 0x000fda0003f0c200 */
[----:B------:R-:W-:Y:S05]  /*12e0*/  @P0 BRA `(.L_x_33) ;  /* 0x0000000000940947 */ /* 0x000fea0003800000 */
[----:B------:R-:W-:-:S06]  /*12f0*/  DFMA R14, R30, -R14, R24 ;  /* 0x8000000e1e0e722b */ /* 0x000fcc0000000018 */
[----:B------:R-:W-:-:S04]  /*1300*/  IMAD.MOV.U32 R14, RZ, RZ, RZ ;  /* 0x000000ffff0e7224 */ /* 0x000fc800078e00ff */
[C---:B------:R-:W-:Y:S02]  /*1310*/  FSETP.NEU.AND P0, PT, R15.reuse, RZ, PT ;  /* 0x000000ff0f00720b */ /* 0x040fe40003f0d000 */
[----:B------:R-:W-:-:S04]  /*1320*/  LOP3.LUT R13, R15, 0x80000000, R13, 0x48, !PT ;  /* 0x800000000f0d7812 */ /* 0x000fc800078e480d */
[----:B------:R-:W-:-:S07]  /*1330*/  LOP3.LUT R15, R13, R11, RZ, 0xfc, !PT ;  /* 0x0000000b0d0f7212 */ /* 0x000fce00078efcff */
[----:B------:R-:W-:Y:S05]  /*1340*/  @!P0 BRA `(.L_x_33) ;  /* 0x00000000007c8947 */ /* 0x000fea0003800000 */
[----:B------:R-:W-:Y:S01]  /*1350*/  IMAD.MOV R11, RZ, RZ, -R7 ;  /* 0x000000ffff0b7224 */ /* 0x000fe200078e0a07 */
[----:B------:R-:W-:Y:S01]  /*1360*/  DMUL.RP R14, R30, R14 ;  /* 0x0000000e1e0e7228 */ /* 0x000fe20000008000 */
[----:B------:R-:W-:Y:S01]  /*1370*/  IMAD.MOV.U32 R10, RZ, RZ, RZ ;  /* 0x000000ffff0a7224 */ /* 0x000fe200078e00ff */
[----:B------:R-:W-:-:S05]  /*1380*/  IADD3 R7, PT, PT, -R7, -0x43300000, RZ ;  /* 0xbcd0000007077810 */ /* 0x000fca0007ffe1ff */
[----:B------:R-:W-:-:S03]  /*1390*/  DFMA R10, R28, -R10, R30 ;  /* 0x8000000a1c0a722b */ /* 0x000fc6000000001e */
[----:B------:R-:W-:-:S07]  /*13a0*/  LOP3.LUT R13, R15, R13, RZ, 0x3c, !PT ;  /* 0x0000000d0f0d7212 */ /* 0x000fce00078e3cff */
[----:B------:R-:W-:-:S04]  /*13b0*/  FSETP.NEU.AND P0, PT, |R11|, R7, PT ;  /* 0x000000070b00720b */ /* 0x000fc80003f0d200 */
[----:B------:R-:W-:Y:S02]  /*13c0*/  FSEL R28, R14, R28, !P0 ;  /* 0x0000001c0e1c7208 */ /* 0x000fe40004000000 */
[----:B------:R-:W-:Y:S01]  /*13d0*/  FSEL R29, R13, R29, !P0 ;  /* 0x0000001d0d1d7208 */ /* 0x000fe20004000000 */
[----:B------:R-:W-:Y:S06]  /*13e0*/  BRA `(.L_x_33) ;  /* 0x0000000000547947 */ /* 0x000fec0003800000 */
.L_x_32:
[----:B------:R-:W-:-:S14]  /*13f0*/  DSETP.NAN.AND P0, PT, R10, R10, PT ;  /* 0x0000000a0a00722a */ /* 0x000fdc0003f08000 */
[----:B------:R-:W-:Y:S05]  /*1400*/  @P0 BRA `(.L_x_34) ;  /* 0x0000000000440947 */ /* 0x000fea0003800000 */
[----:B------:R-:W-:-:S14]  /*1410*/  DSETP.NAN.AND P0, PT, R12, R12, PT ;  /* 0x0000000c0c00722a */ /* 0x000fdc0003f08000 */
[----:B------:R-:W-:Y:S05]  /*1420*/  @P0 BRA `(.L_x_35) ;  /* 0x0000000000300947 */ /* 0x000fea0003800000 */
[----:B------:R-:W-:Y:S01]  /*1430*/  ISETP.NE.AND P0, PT, R26, R32, PT ;  /* 0x000000201a00720c */ /* 0x000fe20003f05270 */
[----:B------:R-:W-:Y:S01]  /*1440*/  IMAD.MOV.U32 R28, RZ, RZ, 0x0 ;  /* 0x00000000ff1c7424 */ /* 0x000fe200078e00ff */
[----:B------:R-:W-:-:S11]  /*1450*/  MOV R29, 0xfff80000 ;  /* 0xfff80000001d7802 */ /* 0x000fd60000000f00 */
[----:B------:R-:W-:Y:S05]  /*1460*/  @!P0 BRA `(.L_x_33) ;  /* 0x0000000000348947 */ /* 0x000fea0003800000 */
[----:B------:R-:W-:Y:S02]  /*1470*/  ISETP.NE.AND P0, PT, R26, 0x7ff00000, PT ;  /* 0x7ff000001a00780c */ /* 0x000fe40003f05270 */
[----:B------:R-:W-:Y:S02]  /*1480*/  LOP3.LUT R29, R11, 0x80000000, R13, 0x48, !PT ;  /* 0x800000000b1d7812 */ /* 0x000fe400078e480d */
[----:B------:R-:W-:-:S13]  /*1490*/  ISETP.EQ.OR P0, PT, R32, RZ, !P0 ;  /* 0x000000ff2000720c */ /* 0x000fda0004702670 */
[----:B------:R-:W-:Y:S01]  /*14a0*/  @P0 LOP3.LUT R7, R29, 0x7ff00000, RZ, 0xfc, !PT ;  /* 0x7ff000001d070812 */ /* 0x000fe200078efcff */
[----:B------:R-:W-:Y:S02]  /*14b0*/  @!P0 IMAD.MOV.U32 R28, RZ, RZ, RZ ;  /* 0x000000ffff1c8224 */ /* 0x000fe400078e00ff */
[----:B------:R-:W-:Y:S02]  /*14c0*/  @P0 IMAD.MOV.U32 R28, RZ, RZ, RZ ;  /* 0x000000ffff1c0224 */ /* 0x000fe400078e00ff */
[----:B------:R-:W-:Y:S01]  /*14d0*/  @P0 IMAD.MOV.U32 R29, RZ, RZ, R7 ;  /* 0x000000ffff1d0224 */ /* 0x000fe200078e0007 */
[----:B------:R-:W-:Y:S06]  /*14e0*/  BRA `(.L_x_33) ;  /* 0x0000000000147947 */ /* 0x000fec0003800000 */
.L_x_35:
[----:B------:R-:W-:Y:S01]  /*14f0*/  LOP3.LUT R29, R13, 0x80000, RZ, 0xfc, !PT ;  /* 0x000800000d1d7812 */ /* 0x000fe200078efcff */
[----:B------:R-:W-:Y:S01]  /*1500*/  IMAD.MOV.U32 R28, RZ, RZ, R12 ;  /* 0x000000ffff1c7224 */ /* 0x000fe200078e000c */
[----:B------:R-:W-:Y:S06]  /*1510*/  BRA `(.L_x_33) ;  /* 0x0000000000087947 */ /* 0x000fec0003800000 */
.L_x_34:
[----:B------:R-:W-:Y:S01]  /*1520*/  LOP3.LUT R29, R11, 0x80000, RZ, 0xfc, !PT ;  /* 0x000800000b1d7812 */ /* 0x000fe200078efcff */
[----:B------:R-:W-:-:S07]  /*1530*/  IMAD.MOV.U32 R28, RZ, RZ, R10 ;  /* 0x000000ffff1c7224 */ /* 0x000fce00078e000a */
.L_x_33:
[----:B------:R-:W-:Y:S05]  /*1540*/  BSYNC.RECONVERGENT B2 ;  /* 0x0000000000027941 */ /* 0x000fea0003800200 */
.L_x_31:
[----:B------:R-:W-:-:S04]  /*1550*/  IMAD.MOV.U32 R9, RZ, RZ, 0x0 ;  /* 0x00000000ff097424 */ /* 0x000fc800078e00ff */
[----:B------:R-:W-:Y:S05]  /*1560*/  RET.REL.NODEC R8 `(_Z28calculateLinearSystemResultsPiPPdS0_) ;  /* 0xffffffe808a47950 */ /* 0x000fea0003c3ffff */
.L_x_36:
[----:B------:R-:W-:-:S00]  /*1570*/  BRA `(.L_x_36) ;  /* 0xfffffffc00fc7947 */ /* 0x000fc0000383ffff */
[----:B------:R-:W-:-:S00]  /*1580*/  NOP ;  /* 0x0000000000007918 */ /* 0x000fc00000000000 */
[----:B------:R-:W-:-:S00]  /*1590*/  NOP ;  /* 0x0000000000007918 */ /* 0x000fc00000000000 */
[----:B------:R-:W-:-:S00]  /*15a0*/  NOP ;  /* 0x0000000000007918 */ /* 0x000fc00000000000 */
[----:B------:R-:W-:-:S00]  /*15b0*/  NOP ;  /* 0x0000000000007918 */ /* 0x000fc00000000000 */
[----:B------:R-:W-:-:S00]  /*15c0*/  NOP ;  /* 0x0000000000007918 */ /* 0x000fc00000000000 */
[----:B------:R-:W-:-:S00]  /*15d0*/  NOP ;  /* 0x0000000000007918 */ /* 0x000fc00000000000 */
[----:B------:R-:W-:-:S00]  /*15e0*/  NOP ;  /* 0x0000000000007918 */ /* 0x000fc00000000000 */
[----:B------:R-:W-:-:S00]  /*15f0*/  NOP ;  /* 0x0000000000007918 */ /* 0x000fc00000000000 */
.L_x_46:


//--------------------- .text._Z38transformToUpperTriangularLinearSystemPPdi --------------------------
	.section	.text._Z38transformToUpperTriangularLinearSystemPPdi,"ax",@progbits
	.align	128
        .global         _Z38transformToUpperTriangularLinearSystemPPdi
        .type           _Z38transformToUpperTriangularLinearSystemPPdi,@function
        .size           _Z38transformToUpperTriangularLinearSystemPPdi,(.L_x_47 - _Z38transformToUpperTriangularLinearSystemPPdi)
        .other          _Z38transformToUpperTriangularLinearSystemPPdi,@"STO_CUDA_ENTRY STV_DEFAULT"
_Z38transformToUpperTriangularLinearSystemPPdi:
.text._Z38transformToUpperTriangularLinearSystemPPdi:
[----:B------:R-:W-:Y:S01]  /*0000*/  LDC R1, c[0x0][0x37c] ;  /* 0x0000df00ff017b82 */ /* 0x000fe20000000800 */
[----:B------:R-:W0:Y:S07]  /*0010*/  S2R R5, SR_TID.X ;  /* 0x0000000000057919 */ /* 0x000e2e0000002100 */
[----:B------:R-:W1:Y:S01]  /*0020*/  LDC R15, c[0x0][0x388] ;  /* 0x0000e200ff0f7b82 */ /* 0x000e620000000800 */
[----:B------:R-:W2:Y:S01]  /*0030*/  LDCU.64 UR4, c[0x0][0x358] ;  /* 0x00006b00ff0477ac */ /* 0x000ea20008000a00 */
[----:B------:R-:W-:Y:S01]  /*0040*/  BSSY.RECONVERGENT B0, `(.L_x_37) ;  /* 0x0000028000007945 */ /* 0x000fe20003800200 */
[----:B------:R-:W0:Y:S05]  /*0050*/  S2R R26, SR_CTAID.X ;  /* 0x00000000001a7919 */ /* 0x000e2a0000002500 */
[----:B------:R-:W3:Y:S01]  /*0060*/  LDC.64 R10, c[0x0][0x380] ;  /* 0x0000e000ff0a7b82 */ /* 0x000ee20000000a00 */
[----:B0-----:R-:W-:Y:S01]  /*0070*/  VIMNMX R0, PT, PT, R5, R26, PT ;  /* 0x0000001a05007248 */ /* 0x001fe20003fe0100 */
[----:B---3--:R-:W-:-:S03]  /*0080*/  IMAD.WIDE.U32 R6, R26, 0x8, R10 ;  /* 0x000000081a067825 */ /* 0x008fc600078e000a */
[----:B-1----:R-:W-:-:S13]  /*0090*/  ISETP.GT.AND P0, PT, R0, R15, PT ;  /* 0x0000000f0000720c */ /* 0x002fda0003f04270 */
[----:B--2---:R-:W-:Y:S05]  /*00a0*/  @!P0 BRA `(.L_x_38) ;  /* 0x0000000000848947 */ /* 0x004fea0003800000 */
[----:B------:R-:W2:Y:S02]  /*00b0*/  LDG.E.64 R8, desc[UR4][R6.64] ;  /* 0x0000000406087981 */ /* 0x000ea4000c1e1b00 */
[----:B--2---:R-:W-:-:S06]  /*00c0*/  IMAD.WIDE R16, R15, 0x8, R8 ;  /* 0x000000080f107825 */ /* 0x004fcc00078e0208 */
[----:B------:R-:W2:Y:S02]  /*00d0*/  LDG.E.64 R16, desc[UR4][R16.64] ;  /* 0x0000000410107981 */ /* 0x000ea4000c1e1b00 */
[----:B--2---:R-:W-:-:S14]  /*00e0*/  DSETP.NEU.AND P0, PT, R16, RZ, PT ;  /* 0x000000ff1000722a */ /* 0x004fdc0003f0d000 */
[----:B------:R-:W-:Y:S05]  /*00f0*/  @!P0 BRA `(.L_x_38) ;  /* 0x0000000000708947 */ /* 0x000fea0003800000 */
[----:B------:R-:W-:-:S06]  /*0100*/  IMAD.WIDE R10, R15, 0x8, R10 ;  /* 0x000000080f0a7825 */ /* 0x000fcc00078e020a */
[----:B------:R-:W2:Y:S02]  /*0110*/  LDG.E.64 R10, desc[UR4][R10.64] ;  /* 0x000000040a0a7981 */ /* 0x000ea4000c1e1b00 */
[----:B--2---:R-:W-:-:S06]  /*0120*/  IMAD.WIDE R14, R15, 0x8, R10 ;  /* 0x000000080f0e7825 */ /* 0x004fcc00078e020a */
[----:B------:R-:W2:Y:S01]  /*0130*/  LDG.E.64 R14, desc[UR4][R14.64] ;  /* 0x000000040e0e7981 */ /* 0x000ea2000c1e1b00 */
[----:B------:R-:W-:Y:S01]  /*0140*/  IMAD.MOV.U32 R2, RZ, RZ, 0x1 ;  /* 0x00000001ff027424 */ /* 0x000fe200078e00ff */
[----:B------:R-:W-:Y:S01]  /*0150*/  FSETP.GEU.AND P1, PT, |R17|, 6.5827683646048100446e-37, PT ;  /* 0x036000001100780b */ /* 0x000fe20003f2e200 */
[----:B--2---:R-:W0:Y:S04]  /*0160*/  MUFU.RCP64H R3, R15 ;  /* 0x0000000f00037308 */ /* 0x004e280000001800 */
        /* <DEDUP_REMOVED lines=11> */
[----:B------:R-:W-:-:S07]  /*0220*/  MOV R4, 0x240 ;  /* 0x0000024000047802 */ /* 0x000fce0000000f00 */
[----:B------:R-:W-:Y:S05]  /*0230*/  CALL.REL.NOINC `($__internal_1_$__cuda_sm20_div_rn_f64_full) ;  /* 0x0000000000547944 */ /* 0x000fea0003c00000 */
[----:B------:R-:W-:Y:S02]  /*0240*/  IMAD.MOV.U32 R2, RZ, RZ, R0 ;  /* 0x000000ffff027224 */ /* 0x000fe400078e0000 */
[----:B------:R-:W-:-:S07]  /*0250*/  IMAD.MOV.U32 R3, RZ, RZ, R13 ;  /* 0x000000ffff037224 */ /* 0x000fce00078e000d */
.L_x_39:
[----:B------:R-:W-:-:S04]  /*0260*/  IMAD.WIDE.U32 R10, R5, 0x8, R10 ;  /* 0x00000008050a7825 */ /* 0x000fc800078e000a */
[----:B------:R-:W-:Y:S02]  /*0270*/  IMAD.WIDE.U32 R8, R5, 0x8, R8 ;  /* 0x0000000805087825 */ /* 0x000fe400078e0008 */
[----:B------:R-:W2:Y:S04]  /*0280*/  LDG.E.64 R10, desc[UR4][R10.64] ;  /* 0x000000040a0a7981 */ /* 0x000ea8000c1e1b00 */
[----:B------:R-:W2:Y:S02]  /*0290*/  LDG.E.64 R12, desc[UR4][R8.64] ;  /* 0x00000004080c7981 */ /* 0x000ea4000c1e1b00 */
[----:B--2---:R-:W-:-:S07]  /*02a0*/  DFMA R12, R10, -R2, R12 ;  /* 0x800000020a0c722b */ /* 0x004fce000000000c */
[----:B------:R0:W-:Y:S04]  /*02b0*/  STG.E.64 desc[UR4][R8.64], R12 ;  /* 0x0000000c08007986 */ /* 0x0001e8000c101b04 */
.L_x_38:
[----:B------:R-:W-:Y:S05]  /*02c0*/  BSYNC.RECONVERGENT B0 ;  /* 0x0000000000007941 */ /* 0x000fea0003800200 */
.L_x_37:
[----:B------:R-:W1:Y:S08]  /*02d0*/  LDC R3, c[0x0][0x388] ;  /* 0x0000e200ff037b82 */ /* 0x000e700000000800 */
[----:B------:R-:W-:Y:S01]  /*02e0*/  BAR.SYNC.DEFER_BLOCKING 0x0 ;  /* 0x0000000000007b1d */ /* 0x000fe20000010000 */
[----:B-1----:R-:W-:-:S04]  /*02f0*/  ISETP.GT.AND P0, PT, R26, R3, PT ;  /* 0x000000031a00720c */ /* 0x002fc80003f04270 */
[----:B------:R-:W-:-:S13]  /*0300*/  ISETP.NE.OR P0, PT, R5, R3, !P0 ;  /* 0x000000030500720c */ /* 0x000fda0004705670 */
[----:B------:R-:W-:Y:S05]  /*0310*/  @P0 EXIT ;  /* 0x000000000000094d */ /* 0x000fea0003800000 */
[----:B------:R-:W2:Y:S02]  /*0320*/  LDG.E.64 R6, desc[UR4][R6.64] ;  /* 0x0000000406067981 */ /* 0x000ea4000c1e1b00 */
[----:B--2---:R-:W-:-:S05]  /*0330*/  IMAD.WIDE.U32 R2, R3, 0x8, R6 ;  /* 0x0000000803027825 */ /* 0x004fca00078e0006 */
[----:B------:R-:W2:Y:S02]  /*0340*/  LDG.E.64 R4, desc[UR4][R2.64] ;  /* 0x0000000402047981 */ /* 0x000ea4000c1e1b00 */
[----:B--2---:R-:W-:-:S14]  /*0350*/  DSETP.NEU.AND P0, PT, R4, RZ, PT ;  /* 0x000000ff0400722a */ /* 0x004fdc0003f0d000 */
[----:B------:R-:W-:Y:S05]  /*0360*/  @!P0 EXIT ;  /* 0x000000000000894d */ /* 0x000fea0003800000 */
[----:B------:R-:W-:Y:S01]  /*0370*/  STG.E.64 desc[UR4][R2.64], RZ ;  /* 0x000000ff02007986 */ /* 0x000fe2000c101b04 */
[----:B------:R-:W-:Y:S05]  /*0380*/  EXIT ;  /* 0x000000000000794d */ /* 0x000fea0003800000 */
        .weak           $__internal_1_$__cuda_sm20_div_rn_f64_full
        .type           $__internal_1_$__cuda_sm20_div_rn_f64_full,@function
        .size           $__internal_1_$__cuda_sm20_div_rn_f64_full,(.L_x_47 - $__internal_1_$__cuda_sm20_div_rn_f64_full)
$__internal_1_$__cuda_sm20_div_rn_f64_full:
[C---:B------:R-:W-:Y:S01]  /*0390*/  FSETP.GEU.AND P0, PT, |R15|.reuse, 1.469367938527859385e-39, PT ;  /* 0x001000000f00780b */ /* 0x040fe20003f0e200 */
[----:B------:R-:W-:Y:S01]  /*03a0*/  IMAD.MOV.U32 R22, RZ, RZ, 0x1 ;  /* 0x00000001ff167424 */ /* 0x000fe200078e00ff */
[----:B------:R-:W-:Y:S01]  /*03b0*/  LOP3.LUT R12, R15, 0x800fffff, RZ, 0xc0, !PT ;  /* 0x800fffff0f0c7812 */ /* 0x000fe200078ec0ff */
[----:B------:R-:W-:Y:S02]  /*03c0*/  IMAD.MOV.U32 R0, RZ, RZ, 0x1ca00000 ;  /* 0x1ca00000ff007424 */ /* 0x000fe400078e00ff */
[----:B------:R-:W-:Y:S01]  /*03d0*/  IMAD.MOV.U32 R18, RZ, RZ, R16 ;  /* 0x000000ffff127224 */ /* 0x000fe200078e0010 */
[----:B------:R-:W-:Y:S01]  /*03e0*/  LOP3.LUT R13, R12, 0x3ff00000, RZ, 0xfc, !PT ;  /* 0x3ff000000c0d7812 */ /* 0x000fe200078efcff */
[----:B------:R-:W-:-:S06]  /*03f0*/  IMAD.MOV.U32 R12, RZ, RZ, R14 ;  /* 0x000000ffff0c7224 */ /* 0x000fcc00078e000e */
[----:B------:R-:W-:-:S06]  /*0400*/  @!P0 DMUL R12, R14, 8.98846567431157953865e+307 ;  /* 0x7fe000000e0c8828 */ /* 0x000fcc0000000000 */
[----:B------:R-:W0:Y:S02]  /*0410*/  MUFU.RCP64H R23, R13 ;  /* 0x0000000d00177308 */ /* 0x000e240000001800 */
[----:B0-----:R-:W-:-:S08]  /*0420*/  DFMA R2, R22, -R12, 1 ;  /* 0x3ff000001602742b */ /* 0x001fd0000000080c */
[----:B------:R-:W-:-:S08]  /*0430*/  DFMA R2, R2, R2, R2 ;  /* 0x000000020202722b */ /* 0x000fd00000000002 */
[----:B------:R-:W-:Y:S01]  /*0440*/  DFMA R22, R22, R2, R22 ;  /* 0x000000021616722b */ /* 0x000fe20000000016 */
[----:B------:R-:W-:Y:S02]  /*0450*/  LOP3.LUT R3, R15, 0x7ff00000, RZ, 0xc0, !PT ;  /* 0x7ff000000f037812 */ /* 0x000fe400078ec0ff */
[----:B------:R-:W-:-:S04]  /*0460*/  LOP3.LUT R2, R17, 0x7ff00000, RZ, 0xc0, !PT ;  /* 0x7ff0000011027812 */ /* 0x000fc800078ec0ff */
[----:B------:R-:W-:Y:S01]  /*0470*/  ISETP.GE.U32.AND P1, PT, R2, R3, PT ;  /* 0x000000030200720c */ /* 0x000fe20003f26070 */
[C---:B------:R-:W-:Y:S01]  /*0480*/  DFMA R20, R22.reuse, -R12, 1 ;  /* 0x3ff000001614742b */ /* 0x040fe2000000080c */
[----:B------:R-:W-:Y:S02]  /*0490*/  IMAD.MOV.U32 R27, RZ, RZ, R2 ;  /* 0x000000ffff1b7224 */ /* 0x000fe400078e0002 */
[----:B------:R-:W-:Y:S02]  /*04a0*/  SEL R19, R0, 0x63400000, !P1 ;  /* 0x6340000000137807 */ /* 0x000fe40004800000 */
[----:B------:R-:W-:Y:S02]  /*04b0*/  FSETP.GEU.AND P1, PT, |R17|, 1.469367938527859385e-39, PT ;  /* 0x001000001100780b */ /* 0x000fe40003f2e200 */
[----:B------:R-:W-:Y:S01]  /*04c0*/  LOP3.LUT R19, R19, 0x800fffff, R17, 0xf8, !PT ;  /* 0x800fffff13137812 */ /* 0x000fe200078ef811 */
[----:B------:R-:W-:-:S10]  /*04d0*/  DFMA R20, R22, R20, R22 ;  /* 0x000000141614722b */ /* 0x000fd40000000016 */
[----:B------:R-:W-:Y:S05]  /*04e0*/  @P1 BRA `(.L_x_40) ;  /* 0x0000000000201947 */ /* 0x000fea0003800000 */
[----:B------:R-:W-:Y:S01]  /*04f0*/  LOP3.LUT R23, R15, 0x7ff00000, RZ, 0xc0, !PT ;  /* 0x7ff000000f177812 */ /* 0x000fe200078ec0ff */
[----:B------:R-:W-:-:S03]  /*0500*/  IMAD.MOV.U32 R22, RZ, RZ, RZ ;  /* 0x000000ffff167224 */ /* 0x000fc600078e00ff */
[----:B------:R-:W-:-:S04]  /*0510*/  ISETP.GE.U32.AND P1, PT, R2, R23, PT ;  /* 0x000000170200720c */ /* 0x000fc80003f26070 */
[----:B------:R-:W-:-:S04]  /*0520*/  SEL R23, R0, 0x63400000, !P1 ;  /* 0x6340000000177807 */ /* 0x000fc80004800000 */
[----:B------:R-:W-:-:S04]  /*0530*/  LOP3.LUT R23, R23, 0x80000000, R17, 0xf8, !PT ;  /* 0x8000000017177812 */ /* 0x000fc800078ef811 */
[----:B------:R-:W-:-:S06]  /*0540*/  LOP3.LUT R23, R23, 0x100000, RZ, 0xfc, !PT ;  /* 0x0010000017177812 */ /* 0x000fcc00078efcff */
[----:B------:R-:W-:-:S10]  /*0550*/  DFMA R18, R18, 2, -R22 ;  /* 0x400000001212782b */ /* 0x000fd40000000816 */
[----:B------:R-:W-:-:S07]  /*0560*/  LOP3.LUT R27, R19, 0x7ff00000, RZ, 0xc0, !PT ;  /* 0x7ff00000131b7812 */ /* 0x000fce00078ec0ff */
.L_x_40:
[----:B------:R-:W-:-:S08]  /*0570*/  DMUL R22, R20, R18 ;  /* 0x0000001214167228 */ /* 0x000fd00000000000 */
[----:B------:R-:W-:-:S08]  /*0580*/  DFMA R24, R22, -R12, R18 ;  /* 0x8000000c1618722b */ /* 0x000fd00000000012 */
[----:B------:R-:W-:Y:S01]  /*0590*/  DFMA R24, R20, R24, R22 ;  /* 0x000000181418722b */ /* 0x000fe20000000016 */
[----:B------:R-:W-:Y:S01]  /*05a0*/  IMAD.MOV.U32 R20, RZ, RZ, R3 ;  /* 0x000000ffff147224 */ /* 0x000fe200078e0003 */
[----:B------:R-:W-:Y:S01]  /*05b0*/  @!P0 LOP3.LUT R20, R13, 0x7ff00000, RZ, 0xc0, !PT ;  /* 0x7ff000000d148812 */ /* 0x000fe200078ec0ff */
[----:B------:R-:W-:-:S04]  /*05c0*/  VIADD R3, R27, 0xffffffff ;  /* 0xffffffff1b037836 */ /* 0x000fc80000000000 */
[----:B------:R-:W-:Y:S01]  /*05d0*/  VIADD R21, R20, 0xffffffff ;  /* 0xffffffff14157836 */ /* 0x000fe20000000000 */
[----:B------:R-:W-:-:S04]  /*05e0*/  ISETP.GT.U32.AND P0, PT, R3, 0x7feffffe, PT ;  /* 0x7feffffe0300780c */ /* 0x000fc80003f04070 */
[----:B------:R-:W-:-:S13]  /*05f0*/  ISETP.GT.U32.OR P0, PT, R21, 0x7feffffe, P0 ;  /* 0x7feffffe1500780c */ /* 0x000fda0000704470 */
[----:B------:R-:W-:Y:S05]  /*0600*/  @P0 BRA `(.L_x_41) ;  /* 0x00000000006c0947 */ /* 0x000fea0003800000 */
[----:B------:R-:W-:Y:S01]  /*0610*/  LOP3.LUT R17, R15, 0x7ff00000, RZ, 0xc0, !PT ;  /* 0x7ff000000f117812 */ /* 0x000fe200078ec0ff */
[----:B------:R-:W-:-:S03]  /*0620*/  IMAD.MOV.U32 R16, RZ, RZ, RZ ;  /* 0x000000ffff107224 */ /* 0x000fc600078e00ff */
[CC--:B------:R-:W-:Y:S02]  /*0630*/  VIADDMNMX R3, R2.reuse, -R17.reuse, 0xb9600000, !PT ;  /* 0xb960000002037446 */ /* 0x0c0fe40007800911 */
[----:B------:R-:W-:Y:S02]  /*0640*/  ISETP.GE.U32.AND P0, PT, R2, R17, PT ;  /* 0x000000110200720c */ /* 0x000fe40003f06070 */
[----:B------:R-:W-:Y:S02]  /*0650*/  VIMNMX R3, PT, PT, R3, 0x46a00000, PT ;  /* 0x46a0000003037848 */ /* 0x000fe40003fe0100 */
[----:B------:R-:W-:-:S05]  /*0660*/  SEL R0, R0, 0x63400000, !P0 ;  /* 0x6340000000007807 */ /* 0x000fca0004000000 */
[----:B------:R-:W-:-:S04]  /*0670*/  IMAD.IADD R0, R3, 0x1, -R0 ;  /* 0x0000000103007824 */ /* 0x000fc800078e0a00 */
[----:B------:R-:W-:-:S06]  /*0680*/  VIADD R17, R0, 0x7fe00000 ;  /* 0x7fe0000000117836 */ /* 0x000fcc0000000000 */
[----:B------:R-:W-:-:S10]  /*0690*/  DMUL R2, R24, R16 ;  /* 0x0000001018027228 */ /* 0x000fd40000000000 */
[----:B------:R-:W-:-:S13]  /*06a0*/  FSETP.GTU.AND P0, PT, |R3|, 1.469367938527859385e-39, PT ;  /* 0x001000000300780b */ /* 0x000fda0003f0c200 */
[----:B------:R-:W-:Y:S05]  /*06b0*/  @P0 BRA `(.L_x_42) ;  /* 0x0000000000940947 */ /* 0x000fea0003800000 */
[----:B------:R-:W-:Y:S01]  /*06c0*/  DFMA R12, R24, -R12, R18 ;  /* 0x8000000c180c722b */ /* 0x000fe20000000012 */
[----:B------:R-:W-:-:S09]  /*06d0*/  IMAD.MOV.U32 R16, RZ, RZ, RZ ;  /* 0x000000ffff107224 */ /* 0x000fd200078e00ff */
[C---:B------:R-:W-:Y:S02]  /*06e0*/  FSETP.NEU.AND P0, PT, R13.reuse, RZ, PT ;  /* 0x000000ff0d00720b */ /* 0x040fe40003f0d000 */
[----:B------:R-:W-:-:S04]  /*06f0*/  LOP3.LUT R15, R13, 0x80000000, R15, 0x48, !PT ;  /* 0x800000000d0f7812 */ /* 0x000fc800078e480f */
[----:B------:R-:W-:-:S07]  /*0700*/  LOP3.LUT R17, R15, R17, RZ, 0xfc, !PT ;  /* 0x000000110f117212 */ /* 0x000fce00078efcff */
[----:B------:R-:W-:Y:S05]  /*0710*/  @!P0 BRA `(.L_x_42) ;  /* 0x00000000007c8947 */ /* 0x000fea0003800000 */
[----:B------:R-:W-:Y:S01]  /*0720*/  IMAD.MOV R13, RZ, RZ, -R0 ;  /* 0x000000ffff0d7224 */ /* 0x000fe200078e0a00 */
[----:B------:R-:W-:Y:S01]  /*0730*/  DMUL.RP R16, R24, R16 ;  /* 0x0000001018107228 */ /* 0x000fe20000008000 */
[----:B------:R-:W-:-:S06]  /*0740*/  IMAD.MOV.U32 R12, RZ, RZ, RZ ;  /* 0x000000ffff0c7224 */ /* 0x000fcc00078e00ff */
[----:B------:R-:W-:-:S03]  /*0750*/  DFMA R12, R2, -R12, R24 ;  /* 0x8000000c020c722b */ /* 0x000fc60000000018 */
[----:B------:R-:W-:-:S03]  /*0760*/  LOP3.LUT R15, R17, R15, RZ, 0x3c, !PT ;  /* 0x0000000f110f7212 */ /* 0x000fc600078e3cff */
[----:B------:R-:W-:-:S04]  /*0770*/  IADD3 R12, PT, PT, -R0, -0x43300000, RZ ;  /* 0xbcd00000000c7810 */ /* 0x000fc80007ffe1ff */
[----:B------:R-:W-:-:S04]  /*0780*/  FSETP.NEU.AND P0, PT, |R13|, R12, PT ;  /* 0x0000000c0d00720b */ /* 0x000fc80003f0d200 */
[----:B------:R-:W-:Y:S02]  /*0790*/  FSEL R2, R16, R2, !P0 ;  /* 0x0000000210027208 */ /* 0x000fe40004000000 */
[----:B------:R-:W-:Y:S01]  /*07a0*/  FSEL R3, R15, R3, !P0 ;  /* 0x000000030f037208 */ /* 0x000fe20004000000 */
[----:B------:R-:W-:Y:S06]  /*07b0*/  BRA `(.L_x_42) ;  /* 0x0000000000547947 */ /* 0x000fec0003800000 */
.L_x_41:
[----:B------:R-:W-:-:S14]  /*07c0*/  DSETP.NAN.AND P0, PT, R16, R16, PT ;  /* 0x000000101000722a */ /* 0x000fdc0003f08000 */
[----:B------:R-:W-:Y:S05]  /*07d0*/  @P0 BRA `(.L_x_43) ;  /* 0x0000000000440947 */ /* 0x000fea0003800000 */
[----:B------:R-:W-:-:S14]  /*07e0*/  DSETP.NAN.AND P0, PT, R14, R14, PT ;  /* 0x0000000e0e00722a */ /* 0x000fdc0003f08000 */
[----:B------:R-:W-:Y:S05]  /*07f0*/  @P0 BRA `(.L_x_44) ;  /* 0x0000000000300947 */ /* 0x000fea0003800000 */
[----:B------:R-:W-:Y:S01]  /*0800*/  ISETP.NE.AND P0, PT, R27, R20, PT ;  /* 0x000000141b00720c */ /* 0x000fe20003f05270 */
[----:B------:R-:W-:Y:S02]  /*0810*/  IMAD.MOV.U32 R2, RZ, RZ, 0x0 ;  /* 0x00000000ff027424 */ /* 0x000fe400078e00ff */
[----:B------:R-:W-:-:S10]  /*0820*/  IMAD.MOV.U32 R3, RZ, RZ, -0x80000 ;  /* 0xfff80000ff037424 */ /* 0x000fd400078e00ff */
        /* <DEDUP_REMOVED lines=9> */
.L_x_44:
[----:B------:R-:W-:Y:S01]  /*08c0*/  LOP3.LUT R3, R15, 0x80000, RZ, 0xfc, !PT ;  /* 0x000800000f037812 */ /* 0x000fe200078efcff */
[----:B------:R-:W-:Y:S01]  /*08d0*/  IMAD.MOV.U32 R2, RZ, RZ, R14 ;  /* 0x000000ffff027224 */ /* 0x000fe200078e000e */
[----:B------:R-:W-:Y:S06]  /*08e0*/  BRA `(.L_x_42) ;  /* 0x0000000000087947 */ /* 0x000fec0003800000 */
.L_x_43:
[----:B------:R-:W-:Y:S01]  /*08f0*/  LOP3.LUT R3, R17, 0x80000, RZ, 0xfc, !PT ;  /* 0x0008000011037812 */ /* 0x000fe200078efcff */
[----:B------:R-:W-:-:S07]  /*0900*/  IMAD.MOV.U32 R2, RZ, RZ, R16 ;  /* 0x000000ffff027224 */ /* 0x000fce00078e0010 */
.L_x_42:
[----:B------:R-:W-:Y:S02]  /*0910*/  IMAD.MOV.U32 R0, RZ, RZ, R2 ;  /* 0x000000ffff007224 */ /* 0x000fe400078e0002 */
[----:B------:R-:W-:Y:S02]  /*0920*/  IMAD.MOV.U32 R13, RZ, RZ, R3 ;  /* 0x000000ffff0d7224 */ /* 0x000fe400078e0003 */
[----:B------:R-:W-:Y:S02]  /*0930*/  IMAD.MOV.U32 R2, RZ, RZ, R4 ;  /* 0x000000ffff027224 */ /* 0x000fe400078e0004 */
[----:B------:R-:W-:-:S04]  /*0940*/  IMAD.MOV.U32 R3, RZ, RZ, 0x0 ;  /* 0x00000000ff037424 */ /* 0x000fc800078e00ff */
[----:B------:R-:W-:Y:S05]  /*0950*/  RET.REL.NODEC R2 `(_Z38transformToUpperTriangularLinearSystemPPdi) ;  /* 0xfffffff402a87950 */ /* 0x000fea0003c3ffff */
.L_x_45:
        /* <DEDUP_REMOVED lines=10> */
.L_x_47:


//--------------------- .nv.shared.reserved.0     --------------------------
	.section	.nv.shared.reserved.0,"aw",@nobits
	.weak		__nv_reservedSMEM_offset_0_alias
	.size		__nv_reservedSMEM_offset_0_alias, 0, 64
	.other		__nv_reservedSMEM_offset_0_alias,@"STO_CUDA_RESERVED_SHARED STV_DEFAULT"
__nv_reservedSMEM_offset_0_alias:
	.zero		0
	.zero		64


//--------------------- .nv.constant0._Z28calculateLinearSystemResultsPiPPdS0_ --------------------------
	.section	.nv.constant0._Z28calculateLinearSystemResultsPiPPdS0_,"a",@progbits
	.sectionflags	@""
	.align	4
.nv.constant0._Z28calculateLinearSystemResultsPiPPdS0_:
	.zero		920


//--------------------- .nv.constant0._Z38transformToUpperTriangularLinearSystemPPdi --------------------------
	.section	.nv.constant0._Z38transformToUpperTriangularLinearSystemPPdi,"a",@progbits
	.sectionflags	@""
	.align	4
.nv.constant0._Z38transformToUpperTriangularLinearSystemPPdi:
	.zero		908


//--------------------- SYMBOLS --------------------------

	.type		.nv.reservedSmem.offset0,@object
	.size		.nv.reservedSmem.offset0,0x4
